	.target	sm_100a

	.elftype	@"ET_EXEC"


//--------------------- .note.nv.tkinfo           --------------------------
	.section	.note.nv.tkinfo,"",@"SHT_NOTE"
	.sectionflags	@"SHF_NOTE_NV_TKINFO"
	.tkinfo
        /*0018*/ 	.word	0x00000081
        /*0030*/ 	.string	""
        /*0030*/ 	.string	"ptxas-blackwell"
        /*0030*/ 	.string	"Cuda compilation tools, release 12.9, V12.9.86"
        /*0030*/ 	.string	"Build cuda_12.9.r12.9/compiler.36037853_0"
        /*0030*/ 	.string	"-v  -suppress-debug-info  -lineinfo  -arch sm_100a "



//--------------------- .note.nv.cuver            --------------------------
	.section	.note.nv.cuver,"",@"SHT_NOTE"
	.sectionflags	@"SHF_NOTE_NV_CUVER"
        /*0018*/ 	.short	0x0001
        /*001a*/ 	.short	0x0064
        /*001c*/ 	.short	0x0001
        /*001e*/ 	.short	0x0000
        /*0020*/ 	.short	0x0001
        /*0022*/ 	.short	0x0000


//--------------------- .nv.info                  --------------------------
	.section	.nv.info,"",@"SHT_CUDA_INFO"
	.align	4


	//----- nvinfo : EIATTR_REGCOUNT
	.align		4
        /*0000*/ 	.byte	0x04, 0x2f
        /*0002*/ 	.short	(.L_4 - .L_3)
	.align		4
.L_3:
        /*0004*/ 	.word	index@(gluon_mma)
        /*0008*/ 	.word	0x0000003d


	//----- nvinfo : EIATTR_FRAME_SIZE
	.align		4
.L_4:
        /*000c*/ 	.byte	0x04, 0x11
        /*000e*/ 	.short	(.L_6 - .L_5)
	.align		4
.L_5:
        /*0010*/ 	.word	index@($__internal_2_$__cuda_sm10x_tcgen05_guardrail_trap_unallocated_columns_being_dealloced)
        /*0014*/ 	.word	0x00000000


	//----- nvinfo : EIATTR_FRAME_SIZE
	.align		4
.L_6:
        /*0018*/ 	.byte	0x04, 0x11
        /*001a*/ 	.short	(.L_8 - .L_7)
	.align		4
.L_7:
        /*001c*/ 	.word	index@($__internal_1_$__cuda_sm10x_tcgen05_guardrail_trap_phase_invalid_during_alloc)
        /*0020*/ 	.word	0x00000000


	//----- nvinfo : EIATTR_FRAME_SIZE
	.align		4
.L_8:
        /*0024*/ 	.byte	0x04, 0x11
        /*0026*/ 	.short	(.L_10 - .L_9)
	.align		4
.L_9:
        /*0028*/ 	.word	index@($__internal_0_$__cuda_sm10x_tcgen05_guardrail_trap_col_being_dealloced_not_returned_by_alloc)
        /*002c*/ 	.word	0x00000000


	//----- nvinfo : EIATTR_FRAME_SIZE
	.align		4
.L_10:
        /*0030*/ 	.byte	0x04, 0x11
        /*0032*/ 	.short	(.L_12 - .L_11)
	.align		4
.L_11:
        /*0034*/ 	.word	index@(gluon_mma)
        /*0038*/ 	.word	0x00000000


	//----- nvinfo : EIATTR_MIN_STACK_SIZE
	.align		4
.L_12:
        /*003c*/ 	.byte	0x04, 0x12
        /*003e*/ 	.short	(.L_14 - .L_13)
	.align		4
.L_13:
        /*0040*/ 	.word	index@(gluon_mma)
        /*0044*/ 	.word	0x00000000
.L_14:


//--------------------- .nv.info.gluon_mma        --------------------------
	.section	.nv.info.gluon_mma,"",@"SHT_CUDA_INFO"
	.sectionflags	@""
	.align	4


	//----- nvinfo : EIATTR_CUDA_API_VERSION
	.align		4
        /*0000*/ 	.byte	0x04, 0x37
        /*0002*/ 	.short	(.L_16 - .L_15)
.L_15:
        /*0004*/ 	.word	0x00000081


	//----- nvinfo : EIATTR_KPARAM_INFO
	.align		4
.L_16:
        /*0008*/ 	.byte	0x04, 0x17
        /*000a*/ 	.short	(.L_18 - .L_17)
.L_17:
        /*000c*/ 	.word	0x00000000
        /*0010*/ 	.short	0x0004
        /*0012*/ 	.short	0x0020
        /*0014*/ 	.byte	0x00, 0xf4, 0x21, 0x00


	//----- nvinfo : EIATTR_KPARAM_INFO
	.align		4
.L_18:
        /*0018*/ 	.byte	0x04, 0x17
        /*001a*/ 	.short	(.L_20 - .L_19)
.L_19:
        /*001c*/ 	.word	0x00000000
        /*0020*/ 	.short	0x0003
        /*0022*/ 	.short	0x0018
        /*0024*/ 	.byte	0x00, 0xf4, 0x21, 0x00


	//----- nvinfo : EIATTR_KPARAM_INFO
	.align		4
.L_20:
        /*0028*/ 	.byte	0x04, 0x17
        /*002a*/ 	.short	(.L_22 - .L_21)
.L_21:
        /*002c*/ 	.word	0x00000000
        /*0030*/ 	.short	0x0002
        /*0032*/ 	.short	0x0010
        /*0034*/ 	.byte	0x00, 0xf4, 0x21, 0x00


	//----- nvinfo : EIATTR_KPARAM_INFO
	.align		4
.L_22:
        /*0038*/ 	.byte	0x04, 0x17
        /*003a*/ 	.short	(.L_24 - .L_23)
.L_23:
        /*003c*/ 	.word	0x00000000
        /*0040*/ 	.short	0x0001
        /*0042*/ 	.short	0x0008
        /*0044*/ 	.byte	0x00, 0xf4, 0x21, 0x00


	//----- nvinfo : EIATTR_KPARAM_INFO
	.align		4
.L_24:
        /*0048*/ 	.byte	0x04, 0x17
        /*004a*/ 	.short	(.L_26 - .L_25)
.L_25:
        /*004c*/ 	.word	0x00000000
        /*0050*/ 	.short	0x0000
        /*0052*/ 	.short	0x0000
        /*0054*/ 	.byte	0x00, 0xf4, 0x21, 0x00


	//----- nvinfo : EIATTR_AT_ENTRY_FRAGMENTS
	.align		4
.L_26:
        /*0058*/ 	.byte	0x04, 0x4f
        /*005a*/ 	.short	(.L_28 - .L_27)


	//   ....[0]....
.L_27:
        /*005c*/ 	.word	0x00000004


	//----- nvinfo : EIATTR_RESERVED_SMEM_USED
	.align		4
.L_28:
        /*0060*/ 	.byte	0x01, 0x41
	.zero		2


	//----- nvinfo : EIATTR_SPARSE_MMA_MASK
	.align		4
        /*0064*/ 	.byte	0x03, 0x50
        /*0066*/ 	.short	0x0000


	//----- nvinfo : EIATTR_TCGEN05_1CTA_USED
	.align		4
        /*0068*/ 	.byte	0x01, 0x51
	.zero		2


	//----- nvinfo : EIATTR_MAXREG_COUNT
	.align		4
        /*006c*/ 	.byte	0x03, 0x1b
        /*006e*/ 	.short	0x00ff


	//----- nvinfo : EIATTR_NUM_BARRIERS
	.align		4
        /*0070*/ 	.byte	0x02, 0x4c
        /*0072*/ 	.byte	0x01
	.zero		1


	//----- nvinfo : EIATTR_INT_WARP_WIDE_INSTR_OFFSETS
	.align		4
        /*0074*/ 	.byte	0x04, 0x31
        /*0076*/ 	.short	(.L_30 - .L_29)


	//   ....[0]....
.L_29:
        /*0078*/ 	.word	0x00000d90


	//   ....[1]....
        /*007c*/ 	.word	0x00000dd0


	//   ....[2]....
        /*0080*/ 	.word	0x000012d0


	//   ....[3]....
        /*0084*/ 	.word	0x000012e0


	//   ....[4]....
        /*0088*/ 	.word	0x00001b60


	//   ....[5]....
        /*008c*/ 	.word	0x00001bb0


	//----- nvinfo : EIATTR_COOP_GROUP_MASK_REGIDS
	.align		4
.L_30:
        /*0090*/ 	.byte	0x04, 0x29
        /*0092*/ 	.short	(.L_32 - .L_31)


	//   ....[0]....
.L_31:
        /*0094*/ 	.word	0xffffffff


	//   ....[1]....
        /*0098*/ 	.word	0xffffffff


	//   ....[2]....
        /*009c*/ 	.word	0xffffffff


	//   ....[3]....
        /*00a0*/ 	.word	0xffffffff


	//----- nvinfo : EIATTR_COOP_GROUP_INSTR_OFFSETS
	.align		4
.L_32:
        /*00a4*/ 	.byte	0x04, 0x28
        /*00a6*/ 	.short	(.L_34 - .L_33)


	//   ....[0]....
.L_33:
        /*00a8*/ 	.word	0x00000050


	//   ....[1]....
        /*00ac*/ 	.word	0x00000310


	//   ....[2]....
        /*00b0*/ 	.word	0x000019f0


	//   ....[3]....
        /*00b4*/ 	.word	0x00001c60


	//----- nvinfo : EIATTR_VRC_CTA_INIT_COUNT
	.align		4
.L_34:
        /*00b8*/ 	.byte	0x02, 0x4a
        /*00ba*/ 	.byte	0x80
	.zero		1


	//----- nvinfo : EIATTR_MBARRIER_INSTR_OFFSETS
	.align		4
        /*00bc*/ 	.byte	0x04, 0x39
        /*00be*/ 	.short	(.L_36 - .L_35)


	//   ....[0]....
.L_35:
        /*00c0*/ 	.word	0x00001000
        /*00c4*/ 	.word	0x000000ff
        /*00c8*/ 	.word	0x00006000
        /*00cc*/ 	.short	0x0100
        /*00ce*/ 	.byte	0x0a
	.zero		1


	//   ....[1]....
        /*00d0*/ 	.word	0x00001380
        /*00d4*/ 	.word	0x000000ff
        /*00d8*/ 	.word	0x00006000
        /*00dc*/ 	.short	0x010a
        /*00de*/ 	.byte	0x0a
	.zero		1


	//   ....[2]....
        /*00e0*/ 	.word	0x000014a0
        /*00e4*/ 	.word	0x000000ff
        /*00e8*/ 	.word	0x00006000
        /*00ec*/ 	.short	0x0108
        /*00ee*/ 	.byte	0x0a
	.zero		1


	//   ....[3]....
        /*00f0*/ 	.word	0x00001c80
        /*00f4*/ 	.word	0x000000ff
        /*00f8*/ 	.word	0x00006000
        /*00fc*/ 	.short	0x010a
        /*00fe*/ 	.byte	0x0a
	.zero		1


	//----- nvinfo : EIATTR_NUM_MBARRIERS
	.align		4
.L_36:
        /*0100*/ 	.byte	0x03, 0x38
        /*0102*/ 	.short	0x0001


	//----- nvinfo : EIATTR_EXIT_INSTR_OFFSETS
	.align		4
        /*0104*/ 	.byte	0x04, 0x1c
        /*0106*/ 	.short	(.L_38 - .L_37)


	//   ....[0]....
.L_37:
        /*0108*/ 	.word	0x00001c70


	//----- nvinfo : EIATTR_REQNTID
	.align		4
.L_38:
        /*010c*/ 	.byte	0x04, 0x10
        /*010e*/ 	.short	(.L_40 - .L_39)
.L_39:
        /*0110*/ 	.word	0x00000100
        /*0114*/ 	.word	0x00000001
        /*0118*/ 	.word	0x00000001


	//----- nvinfo : EIATTR_CRS_STACK_SIZE
	.align		4
.L_40:
        /*011c*/ 	.byte	0x04, 0x1e
        /*011e*/ 	.short	(.L_42 - .L_41)
.L_41:
        /*0120*/ 	.word	0x00000000


	//----- nvinfo : EIATTR_CBANK_PARAM_SIZE
	.align		4
.L_42:
        /*0124*/ 	.byte	0x03, 0x19
        /*0126*/ 	.short	0x0028


	//----- nvinfo : EIATTR_PARAM_CBANK
	.align		4
        /*0128*/ 	.byte	0x04, 0x0a
        /*012a*/ 	.short	(.L_44 - .L_43)
	.align		4
.L_43:
        /*012c*/ 	.word	index@(.nv.constant0.gluon_mma)
        /*0130*/ 	.short	0x0380
        /*0132*/ 	.short	0x0028


	//----- nvinfo : EIATTR_SW_WAR
	.align		4
.L_44:
        /*0134*/ 	.byte	0x04, 0x36
        /*0136*/ 	.short	(.L_46 - .L_45)
.L_45:
        /*0138*/ 	.word	0x00000008
.L_46:


//--------------------- .nv.compat                --------------------------
	.section	.nv.compat,"",@"SHT_CUDA_COMPAT_INFO"
	.align	4
        /*0000*/ 	.byte	0x02, 0x02, 0x02, 0x00, 0x02, 0x05, 0x05, 0x00, 0x02, 0x03, 0x00, 0x00, 0x02, 0x06, 0x01, 0x00


//--------------------- .nv.callgraph             --------------------------
	.section	.nv.callgraph,"",@"SHT_CUDA_CALLGRAPH"
	.align	4
	.sectionentsize	8
	.align		4
        /*0000*/ 	.word	0x00000000
	.align		4
        /*0004*/ 	.word	0xffffffff
	.align		4
        /*0008*/ 	.word	0x00000000
	.align		4
        /*000c*/ 	.word	0xfffffffe
	.align		4
        /*0010*/ 	.word	0x00000000
	.align		4
        /*0014*/ 	.word	0xfffffffd
	.align		4
        /*0018*/ 	.word	0x00000000
	.align		4
        /*001c*/ 	.word	0xfffffffc


//--------------------- .text.gluon_mma           --------------------------
	.section	.text.gluon_mma,"ax",@progbits
	.align	128
        .global         gluon_mma
        .type           gluon_mma,@function
        .size           gluon_mma,(.L_x_15 - gluon_mma)
        .other          gluon_mma,@"STO_CUDA_ENTRY STV_DEFAULT"
gluon_mma:
.text.gluon_mma:
[----:B------:R-:W0:Y:S01]  /*0000*/  LDC R1, c[0x0][0x37c] ;  /* 0x0000df00ff017b82 */ /* 0x000e220000000800 */
[----:B------:R-:W1:Y:S02]  /*0010*/  S2R R37, SR_TID.X ;  /* 0x0000000000257919 */ /* 0x000e640000002100 */
[----:B-1----:R-:W-:-:S13]  /*0020*/  ISETP.GE.U32.AND P1, PT, R37, 0x20, PT ;  /* 0x000000202500780c */ /* 0x002fda0003f26070 */
[----:B------:R-:W-:Y:S05]  /*0030*/  @P1 BRA `(.L_x_0) ;  /* 0x0000000000b81947 */ /* 0x000fea0003800000 */
[----:B------:R-:W1:Y:S01]  /*0040*/  S2UR UR6, SR_CgaCtaId ;  /* 0x00000000000679c3 */ /* 0x000e620000008800 */
[----:B------:R-:W-:Y:S01]  /*0050*/  NOP ;  /* 0x0000000000007918 */ /* 0x000fe20000000000 */
[----:B------:R-:W-:Y:S02]  /*0060*/  UMOV UR4, 0x40 ;  /* 0x0000004000047882 */ /* 0x000fe40000000000 */
[----:B-1----:R-:W-:-:S09]  /*0070*/  ULEA UR4, UR6, UR4, 0x18 ;  /* 0x0000000406047291 */ /* 0x002fd2000f8ec0ff */
[----:B------:R-:W1:Y:S01]  /*0080*/  LDS.U8 R0, [UR4] ;  /* 0x00000004ff007984 */ /* 0x000e620008000000 */
[----:B------:R-:W-:Y:S02]  /*0090*/  UMOV UR4, 0x400 ;  /* 0x0000040000047882 */ /* 0x000fe40000000000 */
[----:B------:R-:W-:Y:S01]  /*00a0*/  ULEA UR4, UR6, UR4, 0x18 ;  /* 0x0000000406047291 */ /* 0x000fe2000f8ec0ff */
[----:B-1----:R-:W-:-:S13]  /*00b0*/  ISETP.NE.AND P0, PT, R0, RZ, PT ;  /* 0x000000ff0000720c */ /* 0x002fda0003f05270 */
[----:B------:R-:W-:Y:S05]  /*00c0*/  @P0 BRA `(.L_x_1) ;  /* 0x00000000007c0947 */ /* 0x000fea0003800000 */
[----:B------:R-:W-:-:S13]  /*00d0*/  ELECT P0, URZ, PT ;  /* 0x0000000000ff782f */ /* 0x000fda0003800000 */
[----:B------:R-:W-:Y:S05]  /*00e0*/  @!P0 BRA `(.L_x_2) ;  /* 0x0000000000848947 */ /* 0x000fea0003800000 */
[----:B------:R-:W-:Y:S01]  /*00f0*/  UMOV UR5, 0x4 ;  /* 0x0000000400057882 */ /* 0x000fe20000000000 */
[----:B------:R-:W-:Y:S02]  /*0100*/  IMAD.MOV.U32 R4, RZ, RZ, 0x1 ;  /* 0x00000001ff047424 */ /* 0x000fe400078e00ff */
[----:B------:R-:W-:Y:S02]  /*0110*/  IMAD.MOV.U32 R5, RZ, RZ, 0xf ;  /* 0x0000000fff057424 */ /* 0x000fe400078e00ff */
[----:B------:R-:W-:Y:S04]  /*0120*/  DEPBAR.LE SB1, 0x36 ;  /* 0x00009d800000791a */ /* 0x000fe80000000000 */
[----:B------:R-:W1:Y:S02]  /*0130*/  UTCATOMSWS.FIND_AND_SET.ALIGN UP0, UR5, UR5 ;  /* 0x00000005000575e3 */ /* 0x000e640008000800 */
[----:B-1----:R-:W-:-:S04]  /*0140*/  PLOP3.LUT P0, PT, PT, PT, UP0, 0x80, 0x8 ;  /* 0x000000000008781c */ /* 0x002fc80003f0f008 */
[----:B------:R-:W-:-:S04]  /*0150*/  SEL R0, RZ, 0xffffffff, !P0 ;  /* 0xffffffffff007807 */ /* 0x000fc80004000000 */
[----:B------:R-:W-:Y:S01]  /*0160*/  ISETP.NE.AND P0, PT, R0, RZ, PT ;  /* 0x000000ff0000720c */ /* 0x000fe20003f05270 */
[----:B------:R-:W-:-:S12]  /*0170*/  IMAD.U32 R0, RZ, RZ, UR5 ;  /* 0x00000005ff007e24 */ /* 0x000fd8000f8e00ff */
[----:B------:R-:W-:Y:S05]  /*0180*/  @P0 BRA `(.L_x_3) ;  /* 0x0000000000240947 */ /* 0x000fea0003800000 */
.L_x_4:
[----:B------:R-:W-:Y:S05]  /*0190*/  NANOSLEEP 0x64 ;  /* 0x000000640000795d */ /* 0x000fea0003800000 */
[----:B------:R-:W-:-:S05]  /*01a0*/  UMOV UR5, 0x4 ;  /* 0x0000000400057882 */ /* 0x000fca0000000000 */
[----:B------:R-:W-:Y:S04]  /*01b0*/  DEPBAR.LE SB1, 0x36 ;  /* 0x00009d800000791a */ /* 0x000fe80000000000 */
[----:B------:R-:W1:Y:S02]  /*01c0*/  UTCATOMSWS.FIND_AND_SET.ALIGN UP0, UR5, UR5 ;  /* 0x00000005000575e3 */ /* 0x000e640008000800 */
[----:B-1----:R-:W-:-:S04]  /*01d0*/  PLOP3.LUT P0, PT, PT, PT, UP0, 0x80, 0x8 ;  /* 0x000000000008781c */ /* 0x002fc80003f0f008 */
[----:B------:R-:W-:-:S04]  /*01e0*/  SEL R0, RZ, 0xffffffff, !P0 ;  /* 0xffffffffff007807 */ /* 0x000fc80004000000 */
[----:B------:R-:W-:Y:S01]  /*01f0*/  ISETP.NE.AND P0, PT, R0, RZ, PT ;  /* 0x000000ff0000720c */ /* 0x000fe20003f05270 */
[----:B------:R-:W-:-:S12]  /*0200*/  IMAD.U32 R0, RZ, RZ, UR5 ;  /* 0x00000005ff007e24 */ /* 0x000fd8000f8e00ff */
[----:B------:R-:W-:Y:S05]  /*0210*/  @!P0 BRA `(.L_x_4) ;  /* 0xfffffffc00dc8947 */ /* 0x000fea000383ffff */
.L_x_3:
[C---:B------:R-:W-:Y:S01]  /*0220*/  VIADD R3, R0.reuse, 0x10 ;  /* 0x0000001000037836 */ /* 0x040fe20000000000 */
[----:B------:R-:W-:Y:S01]  /*0230*/  UMOV UR5, 0x50 ;  /* 0x0000005000057882 */ /* 0x000fe20000000000 */
[----:B------:R-:W-:Y:S01]  /*0240*/  SHF.L.U32 R2, R5, R0, RZ ;  /* 0x0000000005027219 */ /* 0x000fe200000006ff */
[----:B------:R-:W-:Y:S01]  /*0250*/  ULEA UR5, UR6, UR5, 0x18 ;  /* 0x0000000506057291 */ /* 0x000fe2000f8ec0ff */
[----:B------:R-:W-:Y:S01]  /*0260*/  IMAD.SHL.U32 R0, R0, 0x20, RZ ;  /* 0x0000002000007824 */ /* 0x000fe200078e00ff */
[----:B------:R-:W-:-:S04]  /*0270*/  SHF.L.U32 R3, R4, R3, RZ ;  /* 0x0000000304037219 */ /* 0x000fc800000006ff */
[----:B------:R-:W-:-:S05]  /*0280*/  LOP3.LUT R2, R3, R2, RZ, 0xfc, !PT ;  /* 0x0000000203027212 */ /* 0x000fca00078efcff */
[----:B------:R1:W-:Y:S04]  /*0290*/  ATOMS.OR RZ, [UR5], R2 ;  /* 0x00000002ffff798c */ /* 0x0003e8000b000005 */
[----:B------:R1:W-:Y:S01]  /*02a0*/  STS [UR4], R0 ;  /* 0x00000000ff007988 */ /* 0x0003e20008000804 */
[----:B------:R-:W-:Y:S05]  /*02b0*/  BRA `(.L_x_2) ;  /* 0x0000000000107947 */ /* 0x000fea0003800000 */
.L_x_1:
[----:B------:R-:W-:Y:S01]  /*02c0*/  IMAD.MOV.U32 R0, RZ, RZ, -0x1 ;  /* 0xffffffffff007424 */ /* 0x000fe200078e00ff */
[----:B------:R-:W-:-:S04]  /*02d0*/  MOV R2, 0x300 ;  /* 0x0000030000027802 */ /* 0x000fc80000000f00 */
[----:B------:R1:W-:Y:S03]  /*02e0*/  STS [UR4], R0 ;  /* 0x00000000ff007988 */ /* 0x0003e60008000804 */
[----:B01----:R-:W-:Y:S05]  /*02f0*/  CALL.REL.NOINC `($__internal_1_$__cuda_sm10x_tcgen05_guardrail_trap_phase_invalid_during_alloc) ;  /* 0x0000001800787944 */ /* 0x003fea0003c00000 */
.L_x_2:
[----:B------:R-:W-:Y:S05]  /*0300*/  WARPSYNC.ALL ;  /* 0x0000000000007948 */ /* 0x000fea0003800000 */
[----:B------:R-:W-:Y:S01]  /*0310*/  NOP ;  /* 0x0000000000007918 */ /* 0x000fe20000000000 */
.L_x_0:
[----:B------:R-:W2:Y:S08]  /*0320*/  S2UR UR9, SR_CgaCtaId ;  /* 0x00000000000979c3 */ /* 0x000eb00000008800 */
[----:B------:R-:W-:Y:S01]  /*0330*/  BAR.SYNC.DEFER_BLOCKING 0x0 ;  /* 0x0000000000007b1d */ /* 0x000fe20000010000 */
[----:B------:R-:W-:Y:S02]  /*0340*/  SHF.R.U32.HI R7, RZ, 0x5, R37 ;  /* 0x00000005ff077819 */ /* 0x000fe40000011625 */
[----:B------:R-:W-:-:S02]  /*0350*/  LOP3.LUT R39, R37, 0xe0, RZ, 0xc0, !PT ;  /* 0x000000e025277812 */ /* 0x000fc400078ec0ff */
[----:B------:R-:W-:Y:S01]  /*0360*/  SGXT.U32 R7, R7, 0x3 ;  /* 0x000000030707781a */ /* 0x000fe20000000000 */
[----:B------:R-:W-:Y:S02]  /*0370*/  UMOV UR4, 0x400 ;  /* 0x0000040000047882 */ /* 0x000fe40000000000 */
[----:B------:R-:W3:Y:S01]  /*0380*/  LDC.64 R12, c[0x0][0x380] ;  /* 0x0000e000ff0c7b82 */ /* 0x000ee20000000a00 */
[----:B-1----:R-:W-:Y:S01]  /*0390*/  IMAD.SHL.U32 R0, R39, 0x2, RZ ;  /* 0x0000000227007824 */ /* 0x002fe200078e00ff */
[C---:B------:R-:W-:Y:S01]  /*03a0*/  LOP3.LUT R15, R7.reuse, 0x20, RZ, 0xfc, !PT ;  /* 0x00000020070f7812 */ /* 0x040fe200078efcff */
[----:B------:R-:W1:Y:S01]  /*03b0*/  LDCU.64 UR20, c[0x0][0x358] ;  /* 0x00006b00ff1477ac */ /* 0x000e620008000a00 */
[C---:B------:R-:W-:Y:S02]  /*03c0*/  LOP3.LUT R19, R7.reuse, 0x18, RZ, 0xfc, !PT ;  /* 0x0000001807137812 */ /* 0x040fe400078efcff */
[----:B------:R-:W-:Y:S01]  /*03d0*/  LOP3.LUT R27, R7, 0x8, RZ, 0xfc, !PT ;  /* 0x00000008071b7812 */ /* 0x000fe200078efcff */
[----:B------:R-:W-:Y:S01]  /*03e0*/  IMAD.SHL.U32 R6, R15, 0x40, RZ ;  /* 0x000000400f067824 */ /* 0x000fe200078e00ff */
[----:B------:R-:W-:Y:S01]  /*03f0*/  LOP3.LUT R11, R7, 0x28, RZ, 0xfc, !PT ;  /* 0x00000028070b7812 */ /* 0x000fe200078efcff */
[----:B------:R-:W-:Y:S01]  /*0400*/  IMAD.SHL.U32 R4, R19, 0x40, RZ ;  /* 0x0000004013047824 */ /* 0x000fe200078e00ff */
[----:B------:R-:W-:-:S02]  /*0410*/  LOP3.LUT R17, R7, 0x10, RZ, 0xfc, !PT ;  /* 0x0000001007117812 */ /* 0x000fc400078efcff */
[----:B------:R-:W-:Y:S01]  /*0420*/  LOP3.LUT R3, R37, 0x1f, RZ, 0xc0, !PT ;  /* 0x0000001f25037812 */ /* 0x000fe200078ec0ff */
[----:B------:R-:W-:Y:S01]  /*0430*/  IMAD.SHL.U32 R8, R11, 0x40, RZ ;  /* 0x000000400b087824 */ /* 0x000fe200078e00ff */
[----:B------:R-:W-:Y:S01]  /*0440*/  LOP3.LUT R9, R7, 0x30, RZ, 0xfc, !PT ;  /* 0x0000003007097812 */ /* 0x000fe200078efcff */
[----:B------:R-:W-:Y:S01]  /*0450*/  IMAD.SHL.U32 R2, R17, 0x40, RZ ;  /* 0x0000004011027824 */ /* 0x000fe200078e00ff */
[----:B--2---:R-:W-:Y:S01]  /*0460*/  ULEA UR10, UR9, UR4, 0x18 ;  /* 0x00000004090a7291 */ /* 0x004fe2000f8ec0ff */
[----:B------:R-:W-:Y:S02]  /*0470*/  LOP3.LUT R7, R7, 0x38, RZ, 0xfc, !PT ;  /* 0x0000003807077812 */ /* 0x000fe400078efcff */
[----:B------:R-:W-:Y:S02]  /*0480*/  IMAD.SHL.U32 R10, R9, 0x40, RZ ;  /* 0x00000040090a7824 */ /* 0x000fe400078e00ff */
[----:B------:R-:W-:Y:S02]  /*0490*/  IMAD.SHL.U32 R46, R39, 0x4, RZ ;  /* 0x00000004272e7824 */ /* 0x000fe400078e00ff */
[----:B------:R-:W-:Y:S01]  /*04a0*/  IMAD.SHL.U32 R14, R7, 0x40, RZ ;  /* 0x00000040070e7824 */ /* 0x000fe200078e00ff */
[----:B---3--:R-:W-:-:S02]  /*04b0*/  LEA R28, P3, R15, R12, 0x7 ;  /* 0x0000000c0f1c7211 */ /* 0x008fc400078638ff */
[-C--:B------:R-:W-:Y:S02]  /*04c0*/  LEA R30, P4, R19, R12.reuse, 0x7 ;  /* 0x0000000c131e7211 */ /* 0x080fe400078838ff */
[-C--:B------:R-:W-:Y:S02]  /*04d0*/  LEA.HI.X R29, R6, R13.reuse, RZ, 0x1, P3 ;  /* 0x0000000d061d7211 */ /* 0x080fe400018f0cff */
[----:B------:R-:W2:Y:S01]  /*04e0*/  LDS R6, [UR10] ;  /* 0x0000000aff067984 */ /* 0x000ea20008000800 */
[----:B------:R-:W-:Y:S02]  /*04f0*/  LEA.HI.X R31, R4, R13, RZ, 0x1, P4 ;  /* 0x0000000d041f7211 */ /* 0x000fe400020f0cff */
[----:B------:R-:W3:Y:S08]  /*0500*/  LDC.64 R4, c[0x0][0x388] ;  /* 0x0000e200ff047b82 */ /* 0x000ef00000000a00 */
[----:B------:R-:W-:Y:S01]  /*0510*/  BAR.SYNC.DEFER_BLOCKING 0x0 ;  /* 0x0000000000007b1d */ /* 0x000fe20000010000 */
[----:B------:R-:W-:-:S02]  /*0520*/  LEA R42, P0, R39, R12, 0x2 ;  /* 0x0000000c272a7211 */ /* 0x000fc400078010ff */
[CC--:B------:R-:W-:Y:S02]  /*0530*/  LEA R44, P6, R27.reuse, R12.reuse, 0x7 ;  /* 0x0000000c1b2c7211 */ /* 0x0c0fe400078c38ff */
[-C--:B------:R-:W-:Y:S01]  /*0540*/  LEA.HI.X R43, R0, R13.reuse, RZ, 0x1, P0 ;  /* 0x0000000d002b7211 */ /* 0x080fe200000f0cff */
[----:B------:R-:W-:Y:S01]  /*0550*/  IMAD.SHL.U32 R0, R27, 0x40, RZ ;  /* 0x000000401b007824 */ /* 0x000fe200078e00ff */
[-C--:B------:R-:W-:Y:S02]  /*0560*/  LEA R22, P2, R11, R12.reuse, 0x7 ;  /* 0x0000000c0b167211 */ /* 0x080fe400078438ff */
[----:B------:R-:W-:Y:S01]  /*0570*/  LEA R32, P5, R17, R12, 0x7 ;  /* 0x0000000c11207211 */ /* 0x000fe200078a38ff */
[----:B------:R-:W-:Y:S01]  /*0580*/  IMAD.WIDE.U32 R42, R3, 0x2, R42 ;  /* 0x00000002032a7825 */ /* 0x000fe200078e002a */
[-C--:B------:R-:W-:Y:S02]  /*0590*/  LEA.HI.X R45, R0, R13.reuse, RZ, 0x1, P6 ;  /* 0x0000000d002d7211 */ /* 0x080fe400030f0cff */
[----:B------:R-:W-:-:S02]  /*05a0*/  LEA.HI.X R23, R8, R13, RZ, 0x1, P2 ;  /* 0x0000000d08177211 */ /* 0x000fc400010f0cff */
[-C--:B------:R-:W-:Y:S01]  /*05b0*/  LEA R20, P0, R9, R12.reuse, 0x7 ;  /* 0x0000000c09147211 */ /* 0x080fe200078038ff */
[----:B------:R-:W-:Y:S01]  /*05c0*/  IMAD.WIDE.U32 R44, R3, 0x2, R44 ;  /* 0x00000002032c7825 */ /* 0x000fe200078e002c */
[-C--:B------:R-:W-:Y:S02]  /*05d0*/  LEA.HI.X R33, R2, R13.reuse, RZ, 0x1, P5 ;  /* 0x0000000d02217211 */ /* 0x080fe400028f0cff */
[----:B------:R-:W-:Y:S02]  /*05e0*/  LEA R12, P6, R7, R12, 0x7 ;  /* 0x0000000c070c7211 */ /* 0x000fe400078c38ff */
[-C--:B------:R-:W-:Y:S01]  /*05f0*/  LEA.HI.X R21, R10, R13.reuse, RZ, 0x1, P0 ;  /* 0x0000000d0a157211 */ /* 0x080fe200000f0cff */
[----:B-1----:R-:W5:Y:S01]  /*0600*/  LDG.E.U16 R25, desc[UR20][R42.64] ;  /* 0x000000142a197981 */ /* 0x002f62000c1e1500 */
[-C--:B---3--:R-:W-:Y:S01]  /*0610*/  LEA R26, P2, R27, R4.reuse, 0x8 ;  /* 0x000000041b1a7211 */ /* 0x088fe200078440ff */
[C---:B------:R-:W-:Y:S01]  /*0620*/  IMAD.WIDE.U32 R28, R3.reuse, 0x2, R28 ;  /* 0x00000002031c7825 */ /* 0x040fe200078e001c */
[----:B------:R-:W-:Y:S01]  /*0630*/  LEA.HI.X R13, R14, R13, RZ, 0x1, P6 ;  /* 0x0000000d0e0d7211 */ /* 0x000fe200030f0cff */
[----:B------:R1:W5:Y:S04]  /*0640*/  LDG.E.U16 R0, desc[UR20][R42.64+0x40] ;  /* 0x000040142a007981 */ /* 0x000368000c1e1500 */
[----:B------:R-:W5:Y:S04]  /*0650*/  LDG.E.U16 R35, desc[UR20][R44.64] ;  /* 0x000000142c237981 */ /* 0x000f68000c1e1500 */
[----:B------:R3:W5:Y:S01]  /*0660*/  LDG.E.U16 R2, desc[UR20][R44.64+0x40] ;  /* 0x000040142c027981 */ /* 0x000762000c1e1500 */
[----:B-1----:R-:W-:Y:S01]  /*0670*/  IMAD.WIDE.U32 R42, R3, 0x2, R22 ;  /* 0x00000002032a7825 */ /* 0x002fe200078e0016 */
[----:B------:R-:W-:-:S02]  /*0680*/  LEA R22, P0, R39, R4, 0x3 ;  /* 0x0000000427167211 */ /* 0x000fc400078018ff */
[----:B------:R-:W5:Y:S01]  /*0690*/  LDG.E.U16 R41, desc[UR20][R28.64] ;  /* 0x000000141c297981 */ /* 0x000f62000c1e1500 */
[----:B------:R-:W-:-:S03]  /*06a0*/  IMAD.WIDE.U32 R48, R3, 0x2, R32 ;  /* 0x0000000203307825 */ /* 0x000fc600078e0020 */
[----:B------:R1:W5:Y:S01]  /*06b0*/  LDG.E.U16 R16, desc[UR20][R28.64+0x40] ;  /* 0x000040141c107981 */ /* 0x000362000c1e1500 */
[----:B---3--:R-:W-:Y:S01]  /*06c0*/  IMAD.SHL.U32 R44, R27, 0x80, RZ ;  /* 0x000000801b2c7824 */ /* 0x008fe200078e00ff */
[-C--:B------:R-:W-:Y:S01]  /*06d0*/  LEA.HI.X R23, R46, R5.reuse, RZ, 0x1, P0 ;  /* 0x000000052e177211 */ /* 0x080fe200000f0cff */
[C---:B------:R-:W-:Y:S01]  /*06e0*/  IMAD.WIDE.U32 R50, R3.reuse, 0x2, R30 ;  /* 0x0000000203327825 */ /* 0x040fe200078e001e */
[----:B--2---:R-:W-:Y:S01]  /*06f0*/  R2UR UR11, R6 ;  /* 0x00000000060b72ca */ /* 0x004fe200000e0000 */
[----:B------:R2:W5:Y:S01]  /*0700*/  LDG.E.U16 R31, desc[UR20][R48.64] ;  /* 0x00000014301f7981 */ /* 0x000562000c1e1500 */
[----:B------:R-:W-:Y:S01]  /*0710*/  LEA.HI.X R27, R44, R5, RZ, 0x1, P2 ;  /* 0x000000052c1b7211 */ /* 0x000fe200010f0cff */
[C---:B------:R-:W-:Y:S01]  /*0720*/  IMAD.WIDE.U32 R20, R3.reuse, 0x2, R20 ;  /* 0x0000000203147825 */ /* 0x040fe200078e0014 */
[----:B------:R-:W-:Y:S01]  /*0730*/  SHF.R.U32.HI R39, RZ, 0x1, R39 ;  /* 0x00000001ff277819 */ /* 0x000fe20000011627 */
[----:B------:R2:W5:Y:S02]  /*0740*/  LDG.E.U16 R10, desc[UR20][R48.64+0x40] ;  /* 0x00004014300a7981 */ /* 0x000564000c1e1500 */
[----:B-1----:R-:W-:-:S02]  /*0750*/  IMAD.WIDE.U32 R28, R3, 0x2, R12 ;  /* 0x00000002031c7825 */ /* 0x002fc400078e000c */
[----:B------:R2:W5:Y:S02]  /*0760*/  LDG.E.U16 R33, desc[UR20][R50.64] ;  /* 0x0000001432217981 */ /* 0x000564000c1e1500 */
[C---:B------:R-:W-:Y:S02]  /*0770*/  IMAD.WIDE.U32 R22, R3.reuse, 0x2, R22 ;  /* 0x0000000203167825 */ /* 0x040fe400078e0016 */
[----:B------:R2:W5:Y:S02]  /*0780*/  LDG.E.U16 R14, desc[UR20][R50.64+0x40] ;  /* 0x00004014320e7981 */ /* 0x000564000c1e1500 */
[C---:B------:R-:W-:Y:S02]  /*0790*/  IMAD.WIDE.U32 R12, R3.reuse, 0x2, R26 ;  /* 0x00000002030c7825 */ /* 0x040fe400078e001a */
[----:B------:R2:W5:Y:S02]  /*07a0*/  LDG.E.U16 R45, desc[UR20][R42.64] ;  /* 0x000000142a2d7981 */ /* 0x000564000c1e1500 */
[----:B------:R-:W-:-:S02]  /*07b0*/  IMAD R6, R3, 0x2, R46 ;  /* 0x0000000203067824 */ /* 0x000fc400078e022e */
[----:B------:R2:W5:Y:S04]  /*07c0*/  LDG.E.U16 R24, desc[UR20][R42.64+0x40] ;  /* 0x000040142a187981 */ /* 0x000568000c1e1500 */
[----:B------:R2:W5:Y:S01]  /*07d0*/  LDG.E.U16 R47, desc[UR20][R20.64] ;  /* 0x00000014142f7981 */ /* 0x000562000c1e1500 */
[----:B------:R-:W-:-:S03]  /*07e0*/  LOP3.LUT R6, R6, R39, RZ, 0x3c, !PT ;  /* 0x0000002706067212 */ /* 0x000fc600078e3cff */
[----:B------:R2:W5:Y:S04]  /*07f0*/  LDG.E.U16 R30, desc[UR20][R20.64+0x40] ;  /* 0x00004014141e7981 */ /* 0x000568000c1e1500 */
[----:B------:R2:W5:Y:S04]  /*0800*/  LDG.E.U16 R49, desc[UR20][R28.64] ;  /* 0x000000141c317981 */ /* 0x000568000c1e1500 */
[----:B------:R2:W5:Y:S04]  /*0810*/  LDG.E.U16 R26, desc[UR20][R28.64+0x40] ;  /* 0x000040141c1a7981 */ /* 0x000568000c1e1500 */
[----:B------:R2:W5:Y:S04]  /*0820*/  LDG.E.U16 R43, desc[UR20][R22.64] ;  /* 0x00000014162b7981 */ /* 0x000568000c1e1500 */
[----:B------:R2:W5:Y:S04]  /*0830*/  LDG.E.U16 R51, desc[UR20][R22.64+0x80] ;  /* 0x0000801416337981 */ /* 0x000568000c1e1500 */
[----:B------:R2:W5:Y:S04]  /*0840*/  LDG.E.U16 R53, desc[UR20][R12.64] ;  /* 0x000000140c357981 */ /* 0x000568000c1e1500 */
[----:B------:R2:W5:Y:S01]  /*0850*/  LDG.E.U16 R55, desc[UR20][R12.64+0x80] ;  /* 0x000080140c377981 */ /* 0x000562000c1e1500 */
[----:B------:R-:W-:Y:S05]  /*0860*/  @P1 BRA `(.L_x_5) ;  /* 0x0000000000181947 */ /* 0x000fea0003800000 */
[----:B------:R-:W-:Y:S01]  /*0870*/  ELECT P0, URZ, PT ;  /* 0x0000000000ff782f */ /* 0x000fe20003800000 */
[----:B------:R-:W-:Y:S01]  /*0880*/  IMAD.MOV.U32 R8, RZ, RZ, 0x1 ;  /* 0x00000001ff087424 */ /* 0x000fe200078e00ff */
[----:B------:R-:W-:Y:S01]  /*0890*/  UMOV UR4, 0x40 ;  /* 0x0000004000047882 */ /* 0x000fe20000000000 */
[----:B------:R-:W-:Y:S01]  /*08a0*/  UVIRTCOUNT.DEALLOC.SMPOOL 0x80 ;  /* 0x000000800000784c */ /* 0x000fe20000000000 */
[----:B------:R-:W-:-:S09]  /*08b0*/  ULEA UR4, UR9, UR4, 0x18 ;  /* 0x0000000409047291 */ /* 0x000fd2000f8ec0ff */
[----:B------:R1:W-:Y:S03]  /*08c0*/  @P0 STS.U8 [UR4], R8 ;  /* 0x00000008ff000988 */ /* 0x0003e60008000004 */
.L_x_5:
[----:B------:R-:W-:Y:S01]  /*08d0*/  LOP3.LUT R27, R6, 0x40, RZ, 0x3c, !PT ;  /* 0x00000040061b7812 */ /* 0x000fe200078e3cff */
[----:B-----5:R-:W-:Y:S01]  /*08e0*/  STS.U16 [R6+UR10+0x4000], R25 ;  /* 0x0040001906007988 */ /* 0x020fe2000800040a */
[----:B--2---:R-:W-:-:S03]  /*08f0*/  IMAD.SHL.U32 R42, R15, 0x80, RZ ;  /* 0x000000800f2a7824 */ /* 0x004fc600078e00ff */
[----:B------:R-:W-:Y:S01]  /*0900*/  STS.U16 [R6+UR10+0x4400], R35 ;  /* 0x0044002306007988 */ /* 0x000fe2000800040a */
[----:B------:R-:W-:-:S03]  /*0910*/  IMAD.SHL.U32 R36, R11, 0x80, RZ ;  /* 0x000000800b247824 */ /* 0x000fc600078e00ff */
[----:B------:R-:W-:Y:S01]  /*0920*/  STS.U16 [R6+UR10+0x4800], R31 ;  /* 0x0048001f06007988 */ /* 0x000fe2000800040a */
[----:B------:R-:W-:-:S03]  /*0930*/  IMAD.SHL.U32 R40, R9, 0x80, RZ ;  /* 0x0000008009287824 */ /* 0x000fc600078e00ff */
[----:B------:R-:W-:Y:S01]  /*0940*/  STS.U16 [R6+UR10+0x4c00], R33 ;  /* 0x004c002106007988 */ /* 0x000fe2000800040a */
[----:B------:R-:W-:-:S03]  /*0950*/  IMAD.SHL.U32 R38, R7, 0x80, RZ ;  /* 0x0000008007267824 */ /* 0x000fc600078e00ff */
[----:B------:R-:W-:Y:S04]  /*0960*/  STS.U16 [R6+UR10+0x5000], R41 ;  /* 0x0050002906007988 */ /* 0x000fe8000800040a */
[----:B------:R-:W-:Y:S04]  /*0970*/  STS.U16 [R6+UR10+0x5400], R45 ;  /* 0x0054002d06007988 */ /* 0x000fe8000800040a */
[----:B------:R-:W-:Y:S04]  /*0980*/  STS.U16 [R6+UR10+0x5800], R47 ;  /* 0x0058002f06007988 */ /* 0x000fe8000800040a */
[----:B------:R-:W-:Y:S04]  /*0990*/  STS.U16 [R6+UR10+0x5c00], R49 ;  /* 0x005c003106007988 */ /* 0x000fe8000800040a */
[----:B------:R2:W-:Y:S04]  /*09a0*/  STS.U16 [R27+UR10+0x4000], R0 ;  /* 0x004000001b007988 */ /* 0x0005e8000800040a */
[----:B------:R3:W-:Y:S04]  /*09b0*/  STS.U16 [R27+UR10+0x4400], R2 ;  /* 0x004400021b007988 */ /* 0x0007e8000800040a */
[----:B-1----:R-:W4:Y:S01]  /*09c0*/  LDG.E.U16 R8, desc[UR20][R22.64+0x40] ;  /* 0x0000401416087981 */ /* 0x002f22000c1e1500 */
[----:B--2---:R-:W-:-:S03]  /*09d0*/  IMAD.SHL.U32 R0, R19, 0x80, RZ ;  /* 0x0000008013007824 */ /* 0x004fc600078e00ff */
[----:B------:R1:W2:Y:S01]  /*09e0*/  LDG.E.U16 R18, desc[UR20][R22.64+0xc0] ;  /* 0x0000c01416127981 */ /* 0x0002a2000c1e1500 */
[----:B---3--:R-:W-:-:S03]  /*09f0*/  IMAD.SHL.U32 R2, R17, 0x80, RZ ;  /* 0x0000008011027824 */ /* 0x008fc600078e00ff */
[----:B------:R-:W3:Y:S04]  /*0a00*/  LDG.E.U16 R20, desc[UR20][R12.64+0x40] ;  /* 0x000040140c147981 */ /* 0x000ee8000c1e1500 */
[----:B------:R0:W2:Y:S01]  /*0a10*/  LDG.E.U16 R21, desc[UR20][R12.64+0xc0] ;  /* 0x0000c0140c157981 */ /* 0x0000a2000c1e1500 */
[----:B-1----:R-:W-:-:S03]  /*0a20*/  LEA R22, P0, R17, R4, 0x8 ;  /* 0x0000000411167211 */ /* 0x002fc600078040ff */
[----:B------:R1:W-:Y:S01]  /*0a30*/  STS.U16 [R27+UR10+0x4800], R10 ;  /* 0x0048000a1b007988 */ /* 0x0003e2000800040a */
[----:B------:R-:W-:-:S03]  /*0a40*/  LEA.HI.X R23, R2, R5, RZ, 0x1, P0 ;  /* 0x0000000502177211 */ /* 0x000fc600000f0cff */
[----:B------:R1:W-:Y:S01]  /*0a50*/  STS.U16 [R27+UR10+0x4c00], R14 ;  /* 0x004c000e1b007988 */ /* 0x0003e2000800040a */
[-C--:B0-----:R-:W-:Y:S01]  /*0a60*/  LEA R12, P3, R15, R4.reuse, 0x8 ;  /* 0x000000040f0c7211 */ /* 0x081fe200078640ff */
[----:B------:R-:W-:Y:S02]  /*0a70*/  IMAD.WIDE.U32 R22, R3, 0x2, R22 ;  /* 0x0000000203167825 */ /* 0x000fe400078e0016 */
[----:B------:R0:W-:Y:S01]  /*0a80*/  STS.U16 [R27+UR10+0x5000], R16 ;  /* 0x005000101b007988 */ /* 0x0001e2000800040a */
[-C--:B-1----:R-:W-:Y:S02]  /*0a90*/  LEA R10, P2, R19, R4.reuse, 0x8 ;  /* 0x00000004130a7211 */ /* 0x082fe400078440ff */
[-C--:B------:R-:W-:Y:S01]  /*0aa0*/  LEA.HI.X R13, R42, R5.reuse, RZ, 0x1, P3 ;  /* 0x000000052a0d7211 */ /* 0x080fe200018f0cff */
[----:B------:R-:W-:Y:S01]  /*0ab0*/  STS.U16 [R27+UR10+0x5400], R24 ;  /* 0x005400181b007988 */ /* 0x000fe2000800040a */
[-C--:B------:R-:W-:Y:S02]  /*0ac0*/  LEA R14, P4, R11, R4.reuse, 0x8 ;  /* 0x000000040b0e7211 */ /* 0x080fe400078840ff */
[----:B------:R-:W-:Y:S01]  /*0ad0*/  LEA.HI.X R11, R0, R5, RZ, 0x1, P2 ;  /* 0x00000005000b7211 */ /* 0x000fe200010f0cff */
[----:B------:R-:W-:Y:S01]  /*0ae0*/  STS.U16 [R27+UR10+0x5800], R30 ;  /* 0x0058001e1b007988 */ /* 0x000fe2000800040a */
[----:B0-----:R-:W-:-:S02]  /*0af0*/  LEA R16, P5, R9, R4, 0x8 ;  /* 0x0000000409107211 */ /* 0x001fc400078a40ff */
[----:B------:R-:W-:Y:S01]  /*0b00*/  LEA R4, P6, R7, R4, 0x8 ;  /* 0x0000000407047211 */ /* 0x000fe200078c40ff */
[----:B------:R-:W-:Y:S01]  /*0b10*/  STS.U16 [R27+UR10+0x5c00], R26 ;  /* 0x005c001a1b007988 */ /* 0x000fe2000800040a */
[-C--:B------:R-:W-:Y:S02]  /*0b20*/  LEA.HI.X R15, R36, R5.reuse, RZ, 0x1, P4 ;  /* 0x00000005240f7211 */ /* 0x080fe400020f0cff */
[-C--:B------:R-:W-:Y:S01]  /*0b30*/  LEA.HI.X R17, R40, R5.reuse, RZ, 0x1, P5 ;  /* 0x0000000528117211 */ /* 0x080fe200028f0cff */
[C---:B------:R-:W-:Y:S01]  /*0b40*/  IMAD.WIDE.U32 R10, R3.reuse, 0x2, R10 ;  /* 0x00000002030a7825 */ /* 0x040fe200078e000a */
[----:B------:R-:W-:Y:S01]  /*0b50*/  LEA.HI.X R5, R38, R5, RZ, 0x1, P6 ;  /* 0x0000000526057211 */ /* 0x000fe200030f0cff */
[----:B------:R0:W-:Y:S02]  /*0b60*/  STS.U16 [R6+UR10], R43 ;  /* 0x0000002b06007988 */ /* 0x0001e4000800040a */
[C---:B------:R-:W-:Y:S02]  /*0b70*/  IMAD.WIDE.U32 R12, R3.reuse, 0x2, R12 ;  /* 0x00000002030c7825 */ /* 0x040fe400078e000c */
[----:B------:R-:W2:Y:S02]  /*0b80*/  LDG.E.U16 R7, desc[UR20][R22.64] ;  /* 0x0000001416077981 */ /* 0x000ea4000c1e1500 */
[----:B------:R-:W-:-:S02]  /*0b90*/  IMAD.WIDE.U32 R14, R3, 0x2, R14 ;  /* 0x00000002030e7825 */ /* 0x000fc400078e000e */
[----:B------:R-:W3:Y:S02]  /*0ba0*/  LDG.E.U16 R9, desc[UR20][R22.64+0x80] ;  /* 0x0000801416097981 */ /* 0x000ee4000c1e1500 */
[C---:B------:R-:W-:Y:S02]  /*0bb0*/  IMAD.WIDE.U32 R16, R3.reuse, 0x2, R16 ;  /* 0x0000000203107825 */ /* 0x040fe400078e0010 */
[----:B------:R-:W4:Y:S02]  /*0bc0*/  LDG.E.U16 R19, desc[UR20][R10.64] ;  /* 0x000000140a137981 */ /* 0x000f24000c1e1500 */
[----:B------:R-:W-:Y:S02]  /*0bd0*/  IMAD.WIDE.U32 R4, R3, 0x2, R4 ;  /* 0x0000000203047825 */ /* 0x000fe400078e0004 */
[----:B------:R-:W4:Y:S04]  /*0be0*/  LDG.E.U16 R25, desc[UR20][R10.64+0x80] ;  /* 0x000080140a197981 */ /* 0x000f28000c1e1500 */
[----:B------:R-:W4:Y:S04]  /*0bf0*/  LDG.E.U16 R29, desc[UR20][R12.64] ;  /* 0x000000140c1d7981 */ /* 0x000f28000c1e1500 */
[----:B------:R-:W4:Y:S04]  /*0c00*/  LDG.E.U16 R31, desc[UR20][R12.64+0x80] ;  /* 0x000080140c1f7981 */ /* 0x000f28000c1e1500 */
[----:B------:R-:W4:Y:S04]  /*0c10*/  LDG.E.U16 R33, desc[UR20][R14.64] ;  /* 0x000000140e217981 */ /* 0x000f28000c1e1500 */
[----:B------:R-:W4:Y:S04]  /*0c20*/  LDG.E.U16 R35, desc[UR20][R14.64+0x80] ;  /* 0x000080140e237981 */ /* 0x000f28000c1e1500 */
[----:B------:R-:W4:Y:S04]  /*0c30*/  LDG.E.U16 R41, desc[UR20][R16.64] ;  /* 0x0000001410297981 */ /* 0x000f28000c1e1500 */
[----:B0-----:R-:W4:Y:S04]  /*0c40*/  LDG.E.U16 R43, desc[UR20][R16.64+0x80] ;  /* 0x00008014102b7981 */ /* 0x001f28000c1e1500 */
[----:B------:R-:W4:Y:S04]  /*0c50*/  LDG.E.U16 R45, desc[UR20][R4.64] ;  /* 0x00000014042d7981 */ /* 0x000f28000c1e1500 */
[----:B------:R-:W4:Y:S04]  /*0c60*/  LDG.E.U16 R47, desc[UR20][R4.64+0x80] ;  /* 0x00008014042f7981 */ /* 0x000f28000c1e1500 */
[----:B------:R-:W4:Y:S04]  /*0c70*/  LDG.E.U16 R24, desc[UR20][R22.64+0x40] ;  /* 0x0000401416187981 */ /* 0x000f28000c1e1500 */
[----:B------:R-:W4:Y:S04]  /*0c80*/  LDG.E.U16 R26, desc[UR20][R22.64+0xc0] ;  /* 0x0000c014161a7981 */ /* 0x000f28000c1e1500 */
[----:B------:R-:W4:Y:S04]  /*0c90*/  LDG.E.U16 R28, desc[UR20][R10.64+0x40] ;  /* 0x000040140a1c7981 */ /* 0x000f28000c1e1500 */
[----:B------:R0:W4:Y:S04]  /*0ca0*/  LDG.E.U16 R30, desc[UR20][R10.64+0xc0] ;  /* 0x0000c0140a1e7981 */ /* 0x000128000c1e1500 */
[----:B------:R-:W4:Y:S04]  /*0cb0*/  LDG.E.U16 R32, desc[UR20][R12.64+0x40] ;  /* 0x000040140c207981 */ /* 0x000f28000c1e1500 */
[----:B------:R-:W4:Y:S04]  /*0cc0*/  LDG.E.U16 R34, desc[UR20][R12.64+0xc0] ;  /* 0x0000c0140c227981 */ /* 0x000f28000c1e1500 */
[----:B------:R-:W4:Y:S04]  /*0cd0*/  LDG.E.U16 R48, desc[UR20][R14.64+0x40] ;  /* 0x000040140e307981 */ /* 0x000f28000c1e1500 */
[----:B------:R-:W4:Y:S04]  /*0ce0*/  LDG.E.U16 R50, desc[UR20][R14.64+0xc0] ;  /* 0x0000c0140e327981 */ /* 0x000f28000c1e1500 */
[----:B------:R-:W4:Y:S04]  /*0cf0*/  LDG.E.U16 R52, desc[UR20][R16.64+0x40] ;  /* 0x0000401410347981 */ /* 0x000f28000c1e1500 */
[----:B------:R-:W4:Y:S04]  /*0d00*/  LDG.E.U16 R54, desc[UR20][R16.64+0xc0] ;  /* 0x0000c01410367981 */ /* 0x000f28000c1e1500 */
[----:B------:R-:W4:Y:S04]  /*0d10*/  LDG.E.U16 R56, desc[UR20][R4.64+0x40] ;  /* 0x0000401404387981 */ /* 0x000f28000c1e1500 */
[----:B------:R1:W4:Y:S01]  /*0d20*/  LDG.E.U16 R58, desc[UR20][R4.64+0xc0] ;  /* 0x0000c014043a7981 */ /* 0x000322000c1e1500 */
[----:B------:R-:W-:Y:S01]  /*0d30*/  LOP3.LUT P2, RZ, R37, 0xff, RZ, 0xc0, !PT ;  /* 0x000000ff25ff7812 */ /* 0x000fe2000784c0ff */
[----:B------:R-:W-:Y:S01]  /*0d40*/  UMOV UR4, 0x1 ;  /* 0x0000000100047882 */ /* 0x000fe20000000000 */
[----:B0-----:R-:W-:Y:S01]  /*0d50*/  SHF.R.U32.HI R10, RZ, 0x5, R37 ;  /* 0x00000005ff0a7819 */ /* 0x001fe20000011625 */
[----:B------:R0:W-:Y:S04]  /*0d60*/  STS.U16 [R6+UR10+0x2000], R51 ;  /* 0x0020003306007988 */ /* 0x0001e8000800040a */
[----:B------:R0:W-:Y:S04]  /*0d70*/  STS.U16 [R6+UR10+0x400], R53 ;  /* 0x0004003506007988 */ /* 0x0001e8000800040a */
[----:B------:R0:W-:Y:S02]  /*0d80*/  STS.U16 [R6+UR10+0x2400], R55 ;  /* 0x0024003706007988 */ /* 0x0001e4000800040a */
[----:B------:R-:W-:-:S05]  /*0d90*/  VOTEU.ALL UP0, P2 ;  /* 0x0000000000ff7886 */ /* 0x000fca0001000000 */
[----:B------:R-:W-:-:S04]  /*0da0*/  @!UP0 UIADD3 UR4, UPT, UPT, -UR4, 0x100000, URZ ;  /* 0x0010000004048890 */ /* 0x000fc8000fffe1ff */
[----:B------:R-:W-:Y:S02]  /*0db0*/  @!UP0 USHF.L.U32 UR5, UR4, 0xb, URZ ;  /* 0x0000000b04058899 */ /* 0x000fe400080006ff */
[----:B------:R-:W-:Y:S01]  /*0dc0*/  @!UP0 USHF.L.U32 UR4, UR4, 0x1, URZ ;  /* 0x0000000104048899 */ /* 0x000fe200080006ff */
[----:B------:R-:W-:Y:S01]  /*0dd0*/  VOTEU.ALL UP1, P2 ;  /* 0x0000000000ff7886 */ /* 0x000fe20001020000 */
[----:B------:R-:W-:Y:S02]  /*0de0*/  R2UR UR8, R10 ;  /* 0x000000000a0872ca */ /* 0x000fe400000e0000 */
[----:B-1----:R-:W-:-:S11]  /*0df0*/  LOP3.LUT R4, R37, 0xff, RZ, 0xc0, !PT ;  /* 0x000000ff25047812 */ /* 0x002fd600078ec0ff */
[----:B------:R-:W-:Y:S01]  /*0e00*/  UISETP.NE.U32.AND UP0, UPT, UR8, URZ, UPT ;  /* 0x000000ff0800728c */ /* 0x000fe2000bf05070 */
[----:B--2---:R0:W-:Y:S04]  /*0e10*/  STS.U16 [R6+UR10+0x800], R7 ;  /* 0x0008000706007988 */ /* 0x0041e8000800040a */
[----:B---3--:R0:W-:Y:S04]  /*0e20*/  STS.U16 [R6+UR10+0x2800], R9 ;  /* 0x0028000906007988 */ /* 0x0081e8000800040a */
[----:B----4-:R0:W-:Y:S04]  /*0e30*/  STS.U16 [R6+UR10+0xc00], R19 ;  /* 0x000c001306007988 */ /* 0x0101e8000800040a */
[----:B------:R0:W-:Y:S04]  /*0e40*/  STS.U16 [R6+UR10+0x2c00], R25 ;  /* 0x002c001906007988 */ /* 0x0001e8000800040a */
        /* <DEDUP_REMOVED lines=8> */
[----:B------:R0:W-:Y:S04]  /*0ed0*/  STS.U16 [R27+UR10], R8 ;  /* 0x000000081b007988 */ /* 0x0001e8000800040a */
        /* <DEDUP_REMOVED lines=14> */
[----:B------:R0:W-:Y:S01]  /*0fc0*/  STS.U16 [R27+UR10+0x3c00], R58 ;  /* 0x003c003a1b007988 */ /* 0x0001e2000800040a */
[----:B------:R1:W-:Y:S06]  /*0fd0*/  MEMBAR.ALL.CTA ;  /* 0x0000000000007992 */ /* 0x0003ec0000008000 */
[----:B-1----:R-:W-:Y:S04]  /*0fe0*/  FENCE.VIEW.ASYNC.S ;  /* 0x00000000000073c6 */ /* 0x002fe80000000000 */
[----:B------:R-:W1:Y:S02]  /*0ff0*/  FENCE.VIEW.ASYNC.S ;  /* 0x00000000000073c6 */ /* 0x000e640000000000 */
[----:B-1----:R0:W1:Y:S02]  /*1000*/  @!UP1 SYNCS.EXCH.64 URZ, [UR10+0x6000], UR4 ;  /* 0x006000040aff95b2 */ /* 0x0020640008000100 */
[----:B-1----:R-:W-:Y:S06]  /*1010*/  BAR.SYNC.DEFER_BLOCKING 0x0 ;  /* 0x0000000000007b1d */ /* 0x002fec0000010000 */
[----:B0-----:R-:W-:Y:S05]  /*1020*/  BRA.U UP0, `(.L_x_6) ;  /* 0x0000000100787547 */ /* 0x001fea000b800000 */
[----:B------:R-:W-:Y:S02]  /*1030*/  UIADD3 UR4, UPT, UPT, UR10, 0x4000, URZ ;  /* 0x000040000a047890 */ /* 0x000fe4000fffe0ff */
[----:B------:R-:W-:Y:S02]  /*1040*/  USHF.R.U32.HI UR5, URZ, 0x4, UR10 ;  /* 0x00000004ff057899 */ /* 0x000fe4000801160a */
[----:B------:R-:W-:Y:S02]  /*1050*/  USHF.R.U32.HI UR4, URZ, 0x4, UR4 ;  /* 0x00000004ff047899 */ /* 0x000fe40008011604 */
[----:B------:R-:W-:Y:S02]  /*1060*/  USGXT.U32 UR5, UR5, 0xe ;  /* 0x0000000e0505789a */ /* 0x000fe40008000000 */
[----:B------:R-:W-:Y:S02]  /*1070*/  USGXT.U32 UR6, UR4, 0xe ;  /* 0x0000000e0406789a */ /* 0x000fe40008000000 */
[----:B------:R-:W-:-:S02]  /*1080*/  UIADD3 UR22, UP1, UPT, UR5, 0x2000080, URZ ;  /* 0x0200008005167890 */ /* 0x000fc4000ff3e0ff */
[----:B------:R-:W-:Y:S01]  /*1090*/  UIADD3 UR24, UP0, UPT, UR6, 0x2, URZ ;  /* 0x0000000206187890 */ /* 0x000fe2000ff1e0ff */
[----:B------:R-:W-:Y:S01]  /*10a0*/  UMOV UR4, URZ ;  /* 0x000000ff00047c82 */ /* 0x000fe20008000000 */
[----:B------:R-:W-:Y:S01]  /*10b0*/  UMOV UR26, 0x0 ;  /* 0x00000000001a7882 */ /* 0x000fe20000000000 */
[----:B------:R-:W-:Y:S02]  /*10c0*/  UIADD3.X UR23, UPT, UPT, UR4, 0x40004040, URZ, UP1, !UPT ;  /* 0x4000404004177890 */ /* 0x000fe40008ffe4ff */
[----:B------:R-:W-:Y:S02]  /*10d0*/  UIADD3.X UR25, UPT, UPT, UR4, 0x40004040, URZ, UP0, !UPT ;  /* 0x4000404004197890 */ /* 0x000fe400087fe4ff */
[----:B------:R-:W-:Y:S02]  /*10e0*/  ULOP3.LUT UR4, UR5, 0x2000000, URZ, 0xfc, !UPT ;  /* 0x0200000005047892 */ /* 0x000fe4000f8efcff */
[----:B------:R-:W-:Y:S02]  /*10f0*/  UIADD3.64 UR14, UPT, UPT, UR22, 0x80, URZ ;  /* 0x00000080160e7897 */ /* 0x000fe4000fffe0ff */
[----:B------:R-:W-:-:S02]  /*1100*/  UIADD3.64 UR12, UPT, UPT, UR24, 0x2, URZ ;  /* 0x00000002180c7897 */ /* 0x000fc4000fffe0ff */
[----:B------:R-:W-:Y:S02]  /*1110*/  UIADD3.64 UR18, UPT, UPT, UR22, 0x100, URZ ;  /* 0x0000010016127897 */ /* 0x000fe4000fffe0ff */
[----:B------:R-:W-:Y:S01]  /*1120*/  UIADD3.64 UR16, UPT, UPT, UR24, 0x4, URZ ;  /* 0x0000000418107897 */ /* 0x000fe2000fffe0ff */
[----:B------:R-:W-:Y:S01]  /*1130*/  UMOV UR27, 0x4210010 ;  /* 0x04210010001b7882 */ /* 0x000fe20000000000 */
[----:B------:R-:W-:Y:S01]  /*1140*/  UMOV UR7, 0x40004040 ;  /* 0x4000404000077882 */ /* 0x000fe20000000000 */
[----:B------:R-:W-:Y:S01]  /*1150*/  UMOV UR5, 0x40004040 ;  /* 0x4000404000057882 */ /* 0x000fe20000000000 */
[----:B------:R-:W-:Y:S01]  /*1160*/  UMOV UR28, 0x0 ;  /* 0x00000000001c7882 */ /* 0x000fe20000000000 */
[----:B------:R-:W-:Y:S01]  /*1170*/  UMOV UR29, 0x4210010 ;  /* 0x04210010001d7882 */ /* 0x000fe20000000000 */
[----:B------:R-:W-:Y:S01]  /*1180*/  UMOV UR30, 0x0 ;  /* 0x00000000001e7882 */ /* 0x000fe20000000000 */
[----:B------:R-:W-:Y:S01]  /*1190*/  UMOV UR31, 0x4210010 ;  /* 0x04210010001f7882 */ /* 0x000fe20000000000 */
[----:B------:R0:W-:Y:S01]  /*11a0*/  UTCHMMA gdesc[UR6], gdesc[UR4], tmem[UR11], tmem[UR26], idesc[UR27], !UPT ;  /* 0x00ff1a04060075ea */ /* 0x0001e2000f80000b */
[----:B------:R-:W-:Y:S01]  /*11b0*/  UMOV UR32, 0x0 ;  /* 0x0000000000207882 */ /* 0x000fe20000000000 */
[----:B------:R-:W-:Y:S01]  /*11c0*/  UMOV UR33, 0x4210010 ;  /* 0x0421001000217882 */ /* 0x000fe20000000000 */
[----:B------:R0:W-:Y:S01]  /*11d0*/  UTCHMMA gdesc[UR24], gdesc[UR22], tmem[UR11], tmem[UR28], idesc[UR29], UPT ;  /* 0x00ff1c16180075ea */ /* 0x0001e2000b80000b */
[----:B------:R0:W-:Y:S01]  /*11e0*/  UTCHMMA gdesc[UR12], gdesc[UR14], tmem[UR11], tmem[UR30], idesc[UR31], UPT ;  /* 0x00ff1e0e0c0075ea */ /* 0x0001e2000b80000b */
[----:B------:R0:W-:Y:S01]  /*11f0*/  UTCHMMA gdesc[UR16], gdesc[UR18], tmem[UR11], tmem[UR32], idesc[UR33], UPT ;  /* 0x00ff2012100075ea */ /* 0x0001e2000b80000b */
[----:B------:R-:W-:Y:S01]  /*1200*/  NOP ;  /* 0x0000000000007918 */ /* 0x000fe20000000000 */
.L_x_6:
[----:B------:R-:W-:Y:S02]  /*1210*/  ELECT P0, URZ, PT ;  /* 0x0000000000ff782f */ /* 0x000fe40003800000 */
[C---:B------:R-:W-:Y:S01]  /*1220*/  LOP3.LUT R41, R37.reuse, 0x7, RZ, 0xc0, !PT ;  /* 0x0000000725297812 */ /* 0x040fe200078ec0ff */
[----:B0-----:R-:W-:Y:S01]  /*1230*/  UIADD3 UR4, UPT, UPT, UR10, 0x6000, URZ ;  /* 0x000060000a047890 */ /* 0x001fe2000fffe0ff */
[C---:B------:R-:W-:Y:S01]  /*1240*/  IMAD.SHL.U32 R5, R37.reuse, 0x8, RZ ;  /* 0x0000000825057824 */ /* 0x040fe200078e00ff */
[----:B------:R-:W-:Y:S01]  /*1250*/  ISETP.LT.U32.AND P0, PT, R4, 0x20, P0 ;  /* 0x000000200400780c */ /* 0x000fe20000701070 */
[----:B------:R-:W-:Y:S01]  /*1260*/  UMOV UR5, URZ ;  /* 0x000000ff00057c82 */ /* 0x000fe20008000000 */
[C---:B------:R-:W-:Y:S02]  /*1270*/  IMAD.SHL.U32 R4, R37.reuse, 0x10, RZ ;  /* 0x0000001025047824 */ /* 0x040fe400078e00ff */
[----:B------:R-:W-:Y:S01]  /*1280*/  IMAD.SHL.U32 R6, R37, 0x40, RZ ;  /* 0x0000004025067824 */ /* 0x000fe200078e00ff */
[----:B------:R-:W-:-:S02]  /*1290*/  LOP3.LUT R5, R5, 0x300, RZ, 0xc0, !PT ;  /* 0x0000030005057812 */ /* 0x000fc400078ec0ff */
[----:B------:R-:W-:Y:S02]  /*12a0*/  LOP3.LUT R4, R4, 0x8f0, RZ, 0xc0, !PT ;  /* 0x000008f004047812 */ /* 0x000fe400078ec0ff */
[----:B------:R-:W-:-:S03]  /*12b0*/  LOP3.LUT R6, R6, 0x400, RZ, 0xc0, !PT ;  /* 0x0000040006067812 */ /* 0x000fc600078ec0ff */
[----:B------:R-:W-:Y:S01]  /*12c0*/  IMAD R4, R41, 0x1000, R4 ;  /* 0x0000100029047824 */ /* 0x000fe200078e0204 */
[----:B------:R-:W-:Y:S01]  /*12d0*/  VOTEU.ANY UP0, P0 ;  /* 0x0000000000ff7886 */ /* 0x000fe20000000100 */
[----:B------:R-:W-:-:S03]  /*12e0*/  VOTEU.ANY UP1, P0 ;  /* 0x0000000000ff7886 */ /* 0x000fc60000020100 */
[----:B------:R-:W-:Y:S01]  /*12f0*/  IADD3 R43, PT, PT, R5, R4, R6 ;  /* 0x00000004052b7210 */ /* 0x000fe20007ffe006 */
[----:B------:R-:W-:Y:S01]  /*1300*/  @UP0 UMOV UR6, UR4 ;  /* 0x0000000400060c82 */ /* 0x000fe20008000000 */
[----:B------:R-:W-:Y:S01]  /*1310*/  USHF.L.U32 UR4, UR8, 0x15, URZ ;  /* 0x0000001508047899 */ /* 0x000fe200080006ff */
[----:B------:R0:W-:Y:S01]  /*1320*/  @UP1 UTCBAR [UR6], URZ ;  /* 0x000000ff060013e9 */ /* 0x0001e200080000ff */
[----:B------:R-:W-:Y:S01]  /*1330*/  BAR.SYNC.DEFER_BLOCKING 0x0 ;  /* 0x0000000000007b1d */ /* 0x000fe20000010000 */
[----:B------:R-:W-:Y:S02]  /*1340*/  USHF.L.U32 UR5, UR8, 0x4, URZ ;  /* 0x0000000408057899 */ /* 0x000fe400080006ff */
[----:B------:R-:W-:Y:S02]  /*1350*/  ULOP3.LUT UR4, UR4, 0x600000, URZ, 0xc0, !UPT ;  /* 0x0060000004047892 */ /* 0x000fe4000f8ec0ff */
[----:B------:R-:W-:-:S04]  /*1360*/  ULOP3.LUT UR5, UR5, 0x40, URZ, 0xc0, !UPT ;  /* 0x0000004005057892 */ /* 0x000fc8000f8ec0ff */
[----:B------:R-:W-:Y:S01]  /*1370*/  UIADD3 UR4, UPT, UPT, UR5, UR4, UR11 ;  /* 0x0000000405047290 */ /* 0x000fe2000fffe00b */
[----:B------:R-:W1:Y:S02]  /*1380*/  SYNCS.PHASECHK.TRANS64.TRYWAIT P0, [UR10+0x6000], RZ ;  /* 0x006000ffff0075a7 */ /* 0x000e64000800110a */
[----:B01----:R-:W-:Y:S09]  /*1390*/  @!P0 BRA `(.L_x_7) ;  /* 0x0000000800388947 */ /* 0x003ff20003800000 */
.L_x_11:
[----:B------:R-:W-:Y:S01]  /*13a0*/  BAR.SYNC.DEFER_BLOCKING 0x0 ;  /* 0x0000000000007b1d */ /* 0x000fe20000010000 */
[----:B------:R-:W-:Y:S01]  /*13b0*/  IMAD.SHL.U32 R37, R37, 0x80, RZ ;  /* 0x0000008025257824 */ /* 0x000fe200078e00ff */
[C---:B------:R-:W-:Y:S01]  /*13c0*/  LOP3.LUT R45, R43.reuse, 0x10, RZ, 0x3c, !PT ;  /* 0x000000102b2d7812 */ /* 0x040fe200078e3cff */
[----:B------:R-:W-:Y:S01]  /*13d0*/  IMAD.SHL.U32 R46, R46, 0x4, RZ ;  /* 0x000000042e2e7824 */ /* 0x000fe200078e00ff */
[----:B------:R-:W-:Y:S02]  /*13e0*/  LOP3.LUT R47, R43, 0x30, RZ, 0x3c, !PT ;  /* 0x000000302b2f7812 */ /* 0x000fe400078e3cff */
[----:B------:R-:W-:Y:S01]  /*13f0*/  LOP3.LUT R48, R37, 0x7c00, RZ, 0xc0, !PT ;  /* 0x00007c0025307812 */ /* 0x000fe200078ec0ff */
[----:B------:R-:W-:Y:S01]  /*1400*/  LDTM.16dp32bit_t0_t15.x32 R4, tmem[UR4] ;  /* 0x00000004000479ee */ /* 0x000fe20008a80000 */
[----:B------:R-:W0:Y:S01]  /*1410*/  LDTM.16dp32bit_t16_t31.x32 R4, tmem[UR4+0x20] ;  /* 0x00002004000479ee */ /* 0x000e220008aa0000 */
[----:B------:R-:W-:Y:S01]  /*1420*/  LOP3.LUT R49, R43, 0x50, RZ, 0x3c, !PT ;  /* 0x000000502b317812 */ /* 0x000fe200078e3cff */
[----:B------:R-:W1:Y:S01]  /*1430*/  LDCU.64 UR4, c[0x0][0x390] ;  /* 0x00007200ff0477ac */ /* 0x000e620008000a00 */
[----:B------:R-:W-:Y:S01]  /*1440*/  IMAD R48, R41, 0x10, R48 ;  /* 0x0000001029307824 */ /* 0x000fe200078e0230 */
[----:B------:R-:W-:-:S02]  /*1450*/  LOP3.LUT R41, R43, 0x20, RZ, 0x3c, !PT ;  /* 0x000000202b297812 */ /* 0x000fc400078e3cff */
[----:B------:R-:W-:Y:S02]  /*1460*/  LOP3.LUT R50, R43, 0x60, RZ, 0x3c, !PT ;  /* 0x000000602b327812 */ /* 0x000fe400078e3cff */
[----:B------:R-:W-:Y:S01]  /*1470*/  LOP3.LUT R37, R48, R39, RZ, 0x3c, !PT ;  /* 0x0000002730257212 */ /* 0x000fe200078e3cff */
[----:B------:R-:W-:Y:S01]  /*1480*/  IMAD.SHL.U32 R39, R3, 0x4, RZ ;  /* 0x0000000403277824 */ /* 0x000fe200078e00ff */
[----:B------:R-:W-:Y:S01]  /*1490*/  LOP3.LUT R48, R43, 0x40, RZ, 0x3c, !PT ;  /* 0x000000402b307812 */ /* 0x000fe200078e3cff */
[----:B------:R-:W0:Y:S01]  /*14a0*/  @!P2 SYNCS.CCTL.IV [UR10+0x6000] ;  /* 0x00600000ff00a9b1 */ /* 0x000e22000800000a */
[----:B------:R-:W-:Y:S01]  /*14b0*/  NOP ;  /* 0x0000000000007918 */ /* 0x000fe20000000000 */
[----:B0-----:R-:W-:Y:S01]  /*14c0*/  BAR.SYNC.DEFER_BLOCKING 0x0 ;  /* 0x0000000000007b1d */ /* 0x001fe20000010000 */
[----:B-1----:R-:W-:-:S05]  /*14d0*/  IADD3 R46, P2, P3, R39, UR4, R46 ;  /* 0x00000004272e7c10 */ /* 0x002fca000fb5e02e */
[----:B------:R0:W-:Y:S04]  /*14e0*/  STS.128 [R43+UR10], R4 ;  /* 0x000000042b007988 */ /* 0x0001e80008000c0a */
[----:B------:R-:W-:Y:S04]  /*14f0*/  STS.128 [R45+UR10], R8 ;  /* 0x000000082d007988 */ /* 0x000fe80008000c0a */
[----:B------:R-:W-:Y:S04]  /*1500*/  STS.128 [R41+UR10], R12 ;  /* 0x0000000c29007988 */ /* 0x000fe80008000c0a */
[----:B------:R1:W-:Y:S01]  /*1510*/  STS.128 [R47+UR10], R16 ;  /* 0x000000102f007988 */ /* 0x0003e20008000c0a */
[----:B0-----:R-:W-:-:S03]  /*1520*/  LOP3.LUT R43, R43, 0x70, RZ, 0x3c, !PT ;  /* 0x000000702b2b7812 */ /* 0x001fc600078e3cff */
[----:B------:R0:W-:Y:S04]  /*1530*/  STS.128 [R48+UR10], R20 ;  /* 0x0000001430007988 */ /* 0x0001e80008000c0a */
[----:B------:R-:W-:Y:S04]  /*1540*/  STS.128 [R49+UR10], R24 ;  /* 0x0000001831007988 */ /* 0x000fe80008000c0a */
[----:B------:R2:W-:Y:S01]  /*1550*/  STS.128 [R50+UR10], R28 ;  /* 0x0000001c32007988 */ /* 0x0005e20008000c0a */
[----:B-1----:R-:W-:-:S03]  /*1560*/  LEA R16, P0, R44, UR4, 0x2 ;  /* 0x000000042c107c11 */ /* 0x002fc6000f8010ff */
[----:B------:R1:W-:Y:S01]  /*1570*/  STS.128 [R43+UR10], R32 ;  /* 0x000000202b007988 */ /* 0x0003e20008000c0a */
[----:B------:R-:W-:Y:S02]  /*1580*/  IADD3.X R47, PT, PT, RZ, UR5, RZ, P2, P3 ;  /* 0x00000005ff2f7c10 */ /* 0x000fe400097e64ff */
[----:B------:R-:W-:Y:S01]  /*1590*/  LEA.HI.X R44, R44, UR5, RZ, 0x2, P0 ;  /* 0x000000052c2c7c11 */ /* 0x000fe200080f14ff */
[----:B------:R-:W-:Y:S01]  /*15a0*/  BAR.SYNC.DEFER_BLOCKING 0x0 ;  /* 0x0000000000007b1d */ /* 0x000fe20000010000 */
[----:B0-----:R-:W-:-:S04]  /*15b0*/  LEA R48, P2, R40, UR4, 0x2 ;  /* 0x0000000428307c11 */ /* 0x001fc8000f8410ff */
[----:B------:R-:W-:Y:S02]  /*15c0*/  LEA.HI.X R40, R40, UR5, RZ, 0x2, P2 ;  /* 0x0000000528287c11 */ /* 0x000fe400090f14ff */
[----:B--2---:R-:W-:Y:S02]  /*15d0*/  LEA R30, P4, R2, UR4, 0x2 ;  /* 0x00000004021e7c11 */ /* 0x004fe4000f8810ff */
[----:B------:R-:W-:Y:S02]  /*15e0*/  LEA R28, P5, R0, UR4, 0x2 ;  /* 0x00000004001c7c11 */ /* 0x000fe4000f8a10ff */
[C---:B-1----:R-:W-:Y:S02]  /*15f0*/  IADD3 R32, P0, PT, R39.reuse, R16, RZ ;  /* 0x0000001027207210 */ /* 0x042fe40007f1e0ff */
[----:B------:R-:W-:Y:S02]  /*1600*/  LEA.HI.X R3, R2, UR5, RZ, 0x2, P4 ;  /* 0x0000000502037c11 */ /* 0x000fe4000a0f14ff */
[----:B------:R-:W-:Y:S01]  /*1610*/  LEA.HI.X R35, R0, UR5, RZ, 0x2, P5 ;  /* 0x0000000500237c11 */ /* 0x000fe2000a8f14ff */
[----:B------:R-:W-:Y:S01]  /*1620*/  IMAD.X R33, RZ, RZ, R44, P0 ;  /* 0x000000ffff217224 */ /* 0x000fe200000e062c */
[----:B------:R-:W-:-:S02]  /*1630*/  IADD3 R2, P4, PT, R39, R30, RZ ;  /* 0x0000001e27027210 */ /* 0x000fc40007f9e0ff */
[----:B------:R-:W-:Y:S02]  /*1640*/  LEA R34, P3, R42, UR4, 0x2 ;  /* 0x000000042a227c11 */ /* 0x000fe4000f8610ff */
[----:B------:R-:W-:Y:S01]  /*1650*/  LEA R50, P0, R36, UR4, 0x2 ;  /* 0x0000000424327c11 */ /* 0x000fe2000f8010ff */
[----:B------:R-:W-:Y:S01]  /*1660*/  IMAD.X R3, RZ, RZ, R3, P4 ;  /* 0x000000ffff037224 */ /* 0x000fe200020e0603 */
[----:B------:R-:W0:Y:S01]  /*1670*/  LDSM.16.M88.4 R8, [R37+UR10] ;  /* 0x0000000a2508783b */ /* 0x000e220008000200 */
[----:B------:R-:W-:Y:S02]  /*1680*/  LEA.HI.X R0, R42, UR5, RZ, 0x2, P3 ;  /* 0x000000052a007c11 */ /* 0x000fe400098f14ff */
[C---:B------:R-:W-:Y:S01]  /*1690*/  IADD3 R34, P3, PT, R39.reuse, R34, RZ ;  /* 0x0000002227227210 */ /* 0x040fe20007f7e0ff */
[----:B------:R-:W1:Y:S01]  /*16a0*/  LDSM.16.M88.4 R4, [R37+UR10+0x80] ;  /* 0x0000800a2504783b */ /* 0x000e620008000200 */
[----:B------:R-:W-:Y:S02]  /*16b0*/  LEA.HI.X R36, R36, UR5, RZ, 0x2, P0 ;  /* 0x0000000524247c11 */ /* 0x000fe400080f14ff */
[----:B------:R-:W-:Y:S01]  /*16c0*/  IADD3 R42, P4, PT, R39, R48, RZ ;  /* 0x00000030272a7210 */ /* 0x000fe20007f9e0ff */
[----:B------:R-:W2:Y:S04]  /*16d0*/  LDSM.16.M88.4 R12, [R37+UR10+0x100] ;  /* 0x0001000a250c783b */ /* 0x000ea80008000200 */
[----:B------:R-:W3:Y:S01]  /*16e0*/  LDSM.16.M88.4 R20, [R37+UR10+0x180] ;  /* 0x0001800a2514783b */ /* 0x000ee20008000200 */
[----:B------:R-:W-:-:S03]  /*16f0*/  IMAD.X R43, RZ, RZ, R40, P4 ;  /* 0x000000ffff2b7224 */ /* 0x000fc600020e0628 */
[----:B------:R-:W4:Y:S04]  /*1700*/  LDSM.16.M88.4 R16, [R37+UR10+0x200] ;  /* 0x0002000a2510783b */ /* 0x000f280008000200 */
[----:B------:R-:W5:Y:S04]  /*1710*/  LDSM.16.M88.4 R24, [R37+UR10+0x280] ;  /* 0x0002800a2518783b */ /* 0x000f680008000200 */
[----:B0-----:R-:W-:Y:S04]  /*1720*/  STG.E desc[UR20][R46.64], R8 ;  /* 0x000000082e007986 */ /* 0x001fe8000c101914 */
[----:B------:R-:W-:Y:S04]  /*1730*/  STG.E desc[UR20][R46.64+0x80], R9 ;  /* 0x000080092e007986 */ /* 0x000fe8000c101914 */
[----:B------:R-:W-:Y:S04]  /*1740*/  STG.E desc[UR20][R46.64+0x100], R10 ;  /* 0x0001000a2e007986 */ /* 0x000fe8000c101914 */
[----:B------:R-:W-:Y:S04]  /*1750*/  STG.E desc[UR20][R46.64+0x180], R11 ;  /* 0x0001800b2e007986 */ /* 0x000fe8000c101914 */
[----:B-1----:R0:W-:Y:S04]  /*1760*/  STG.E desc[UR20][R32.64], R4 ;  /* 0x0000000420007986 */ /* 0x0021e8000c101914 */
[----:B------:R-:W1:Y:S04]  /*1770*/  LDSM.16.M88.4 R8, [R37+UR10+0x300] ;  /* 0x0003000a2508783b */ /* 0x000e680008000200 */
[----:B------:R2:W-:Y:S01]  /*1780*/  STG.E desc[UR20][R32.64+0x80], R5 ;  /* 0x0000800520007986 */ /* 0x0005e2000c101914 */
[----:B0-----:R-:W-:-:S03]  /*1790*/  IADD3 R4, P5, PT, R39, R28, RZ ;  /* 0x0000001c27047210 */ /* 0x001fc60007fbe0ff */
[----:B------:R0:W-:Y:S04]  /*17a0*/  STG.E desc[UR20][R32.64+0x100], R6 ;  /* 0x0001000620007986 */ /* 0x0001e8000c101914 */
[----:B------:R-:W1:Y:S01]  /*17b0*/  LDSM.16.M88.4 R28, [R37+UR10+0x380] ;  /* 0x0003800a251c783b */ /* 0x000e620008000200 */
[----:B--2---:R-:W-:Y:S01]  /*17c0*/  IMAD.X R5, RZ, RZ, R35, P5 ;  /* 0x000000ffff057224 */ /* 0x004fe200028e0623 */
[C---:B------:R-:W-:Y:S01]  /*17d0*/  LEA R44, P5, R38.reuse, UR4, 0x2 ;  /* 0x00000004262c7c11 */ /* 0x040fe2000f8a10ff */
[----:B------:R-:W-:Y:S01]  /*17e0*/  IMAD.X R35, RZ, RZ, R0, P3 ;  /* 0x000000ffff237224 */ /* 0x000fe200018e0600 */
[----:B------:R2:W-:Y:S01]  /*17f0*/  STG.E desc[UR20][R32.64+0x180], R7 ;  /* 0x0001800720007986 */ /* 0x0005e2000c101914 */
[C---:B0-----:R-:W-:Y:S02]  /*1800*/  IADD3 R6, P6, PT, R39.reuse, R50, RZ ;  /* 0x0000003227067210 */ /* 0x041fe40007fde0ff */
[----:B------:R-:W-:Y:S01]  /*1810*/  IADD3 R44, P3, PT, R39, R44, RZ ;  /* 0x0000002c272c7210 */ /* 0x000fe20007f7e0ff */
[----:B------:R0:W-:Y:S01]  /*1820*/  STG.E desc[UR20][R2.64], R12 ;  /* 0x0000000c02007986 */ /* 0x0001e2000c101914 */
[----:B------:R-:W-:-:S03]  /*1830*/  LEA.HI.X R38, R38, UR5, RZ, 0x2, P5 ;  /* 0x0000000526267c11 */ /* 0x000fc6000a8f14ff */
[----:B------:R0:W-:Y:S02]  /*1840*/  STG.E desc[UR20][R2.64+0x80], R13 ;  /* 0x0000800d02007986 */ /* 0x0001e4000c101914 */
[----:B------:R-:W-:Y:S02]  /*1850*/  IMAD.X R45, RZ, RZ, R38, P3 ;  /* 0x000000ffff2d7224 */ /* 0x000fe400018e0626 */
[----:B--2---:R-:W-:Y:S01]  /*1860*/  IMAD.X R7, RZ, RZ, R36, P6 ;  /* 0x000000ffff077224 */ /* 0x004fe200030e0624 */
[----:B------:R0:W-:Y:S04]  /*1870*/  STG.E desc[UR20][R2.64+0x100], R14 ;  /* 0x0001000e02007986 */ /* 0x0001e8000c101914 */
[----:B------:R0:W-:Y:S04]  /*1880*/  STG.E desc[UR20][R2.64+0x180], R15 ;  /* 0x0001800f02007986 */ /* 0x0001e8000c101914 */
[----:B---3--:R0:W-:Y:S04]  /*1890*/  STG.E desc[UR20][R4.64], R20 ;  /* 0x0000001404007986 */ /* 0x0081e8000c101914 */
[----:B------:R0:W-:Y:S04]  /*18a0*/  STG.E desc[UR20][R4.64+0x80], R21 ;  /* 0x0000801504007986 */ /* 0x0001e8000c101914 */
[----:B------:R0:W-:Y:S04]  /*18b0*/  STG.E desc[UR20][R4.64+0x100], R22 ;  /* 0x0001001604007986 */ /* 0x0001e8000c101914 */
[----:B------:R0:W-:Y:S04]  /*18c0*/  STG.E desc[UR20][R4.64+0x180], R23 ;  /* 0x0001801704007986 */ /* 0x0001e8000c101914 */
[----:B----4-:R0:W-:Y:S04]  /*18d0*/  STG.E desc[UR20][R34.64], R16 ;  /* 0x0000001022007986 */ /* 0x0101e8000c101914 */
[----:B------:R0:W-:Y:S04]  /*18e0*/  STG.E desc[UR20][R34.64+0x80], R17 ;  /* 0x0000801122007986 */ /* 0x0001e8000c101914 */
[----:B------:R0:W-:Y:S04]  /*18f0*/  STG.E desc[UR20][R34.64+0x100], R18 ;  /* 0x0001001222007986 */ /* 0x0001e8000c101914 */
[----:B------:R0:W-:Y:S04]  /*1900*/  STG.E desc[UR20][R34.64+0x180], R19 ;  /* 0x0001801322007986 */ /* 0x0001e8000c101914 */
[----:B-----5:R0:W-:Y:S04]  /*1910*/  STG.E desc[UR20][R6.64], R24 ;  /* 0x0000001806007986 */ /* 0x0201e8000c101914 */
[----:B------:R0:W-:Y:S04]  /*1920*/  STG.E desc[UR20][R6.64+0x80], R25 ;  /* 0x0000801906007986 */ /* 0x0001e8000c101914 */
[----:B------:R0:W-:Y:S04]  /*1930*/  STG.E desc[UR20][R6.64+0x100], R26 ;  /* 0x0001001a06007986 */ /* 0x0001e8000c101914 */
[----:B------:R0:W-:Y:S04]  /*1940*/  STG.E desc[UR20][R6.64+0x180], R27 ;  /* 0x0001801b06007986 */ /* 0x0001e8000c101914 */
[----:B-1----:R0:W-:Y:S04]  /*1950*/  STG.E desc[UR20][R42.64], R8 ;  /* 0x000000082a007986 */ /* 0x0021e8000c101914 */
[----:B------:R0:W-:Y:S04]  /*1960*/  STG.E desc[UR20][R42.64+0x80], R9 ;  /* 0x000080092a007986 */ /* 0x0001e8000c101914 */
[----:B------:R0:W-:Y:S04]  /*1970*/  STG.E desc[UR20][R42.64+0x100], R10 ;  /* 0x0001000a2a007986 */ /* 0x0001e8000c101914 */
[----:B------:R0:W-:Y:S04]  /*1980*/  STG.E desc[UR20][R42.64+0x180], R11 ;  /* 0x0001800b2a007986 */ /* 0x0001e8000c101914 */
[----:B------:R0:W-:Y:S04]  /*1990*/  STG.E desc[UR20][R44.64], R28 ;  /* 0x0000001c2c007986 */ /* 0x0001e8000c101914 */
[----:B------:R0:W-:Y:S04]  /*19a0*/  STG.E desc[UR20][R44.64+0x80], R29 ;  /* 0x0000801d2c007986 */ /* 0x0001e8000c101914 */
[----:B------:R0:W-:Y:S04]  /*19b0*/  STG.E desc[UR20][R44.64+0x100], R30 ;  /* 0x0001001e2c007986 */ /* 0x0001e8000c101914 */
[----:B------:R0:W-:Y:S01]  /*19c0*/  STG.E desc[UR20][R44.64+0x180], R31 ;  /* 0x0001801f2c007986 */ /* 0x0001e2000c101914 */
[----:B------:R-:W-:Y:S06]  /*19d0*/  BAR.SYNC.DEFER_BLOCKING 0x0 ;  /* 0x0000000000007b1d */ /* 0x000fec0000010000 */
[----:B------:R-:W-:Y:S05]  /*19e0*/  @P1 BRA `(.L_x_8) ;  /* 0x00000000009c1947 */ /* 0x000fea0003800000 */
[----:B------:R-:W-:Y:S01]  /*19f0*/  NOP ;  /* 0x0000000000007918 */ /* 0x000fe20000000000 */
[----:B------:R-:W-:Y:S01]  /*1a00*/  UMOV UR4, 0x50 ;  /* 0x0000005000047882 */ /* 0x000fe20000000000 */
[----:B------:R-:W-:Y:S01]  /*1a10*/  IMAD.U32 R0, RZ, RZ, UR11 ;  /* 0x0000000bff007e24 */ /* 0x000fe2000f8e00ff */
[----:B------:R-:W-:Y:S01]  /*1a20*/  ULEA UR9, UR9, UR4, 0x18 ;  /* 0x0000000409097291 */ /* 0x000fe2000f8ec0ff */
[----:B0-----:R-:W-:Y:S02]  /*1a30*/  IMAD.MOV.U32 R3, RZ, RZ, 0xf ;  /* 0x0000000fff037424 */ /* 0x001fe400078e00ff */
[----:B------:R-:W-:Y:S01]  /*1a40*/  IMAD.MOV.U32 R7, RZ, RZ, 0x1 ;  /* 0x00000001ff077424 */ /* 0x000fe200078e00ff */
[----:B------:R-:W-:-:S04]  /*1a50*/  LOP3.LUT R0, R0, 0xffff, RZ, 0xc0, !PT ;  /* 0x0000ffff00007812 */ /* 0x000fc800078ec0ff */
[----:B------:R-:W-:Y:S01]  /*1a60*/  SHF.R.U32.HI R0, RZ, 0x5, R0 ;  /* 0x00000005ff007819 */ /* 0x000fe20000011600 */
[----:B------:R-:W0:Y:S04]  /*1a70*/  LDS R5, [UR9] ;  /* 0x00000009ff057984 */ /* 0x000e280008000800 */
[----:B------:R-:W-:Y:S01]  /*1a80*/  VIADD R2, R0, 0x10 ;  /* 0x0000001000027836 */ /* 0x000fe20000000000 */
[----:B------:R-:W-:-:S04]  /*1a90*/  SHF.L.U32 R0, R3, R0, RZ ;  /* 0x0000000003007219 */ /* 0x000fc800000006ff */
[----:B------:R-:W-:-:S04]  /*1aa0*/  SHF.L.U32 R3, R7, R2, RZ ;  /* 0x0000000207037219 */ /* 0x000fc800000006ff */
[----:B------:R-:W-:-:S04]  /*1ab0*/  LOP3.LUT R0, R3, R0, RZ, 0xfc, !PT ;  /* 0x0000000003007212 */ /* 0x000fc800078efcff */
[C---:B------:R-:W-:Y:S02]  /*1ac0*/  LOP3.LUT R2, R0.reuse, 0xffff, RZ, 0xc0, !PT ;  /* 0x0000ffff00027812 */ /* 0x040fe400078ec0ff */
[----:B0-----:R-:W-:-:S04]  /*1ad0*/  LOP3.LUT R3, R0, 0xffff, R5, 0x80, !PT ;  /* 0x0000ffff00037812 */ /* 0x001fc800078e8005 */
[----:B------:R-:W-:-:S13]  /*1ae0*/  ISETP.NE.AND P0, PT, R3, R2, PT ;  /* 0x000000020300720c */ /* 0x000fda0003f05270 */
[----:B------:R-:W-:Y:S05]  /*1af0*/  @P0 BRA `(.L_x_9) ;  /* 0x0000000000500947 */ /* 0x000fea0003800000 */
[----:B------:R-:W-:Y:S02]  /*1b00*/  SHF.R.U32.HI R5, RZ, 0x10, R5 ;  /* 0x00000010ff057819 */ /* 0x000fe40000011605 */
[----:B------:R-:W-:-:S04]  /*1b10*/  SHF.R.U32.HI R2, RZ, 0x10, R0 ;  /* 0x00000010ff027819 */ /* 0x000fc80000011600 */
[----:B------:R-:W-:-:S04]  /*1b20*/  LOP3.LUT R5, R5, R2, RZ, 0xc0, !PT ;  /* 0x0000000205057212 */ /* 0x000fc800078ec0ff */
[----:B------:R-:W-:-:S13]  /*1b30*/  ISETP.NE.AND P0, PT, R5, R2, PT ;  /* 0x000000020500720c */ /* 0x000fda0003f05270 */
[----:B------:R-:W-:Y:S05]  /*1b40*/  @P0 BRA `(.L_x_10) ;  /* 0x0000000000300947 */ /* 0x000fea0003800000 */
[----:B------:R-:W-:Y:S01]  /*1b50*/  R2UR UR4, R0 ;  /* 0x00000000000472ca */ /* 0x000fe200000e0000 */
[----:B------:R-:W-:Y:S01]  /*1b60*/  VOTEU.ANY UR5, UPT, PT ;  /* 0x0000000000057886 */ /* 0x000fe200038e0100 */
[----:B------:R-:W0:Y:S01]  /*1b70*/  S2R R0, SR_LANEID ;  /* 0x0000000000007919 */ /* 0x000e220000000000 */
[----:B------:R-:W-:-:S10]  /*1b80*/  UFLO.U32 UR5, UR5 ;  /* 0x00000005000572bd */ /* 0x000fd400080e0000 */
[----:B------:R-:W-:-:S06]  /*1b90*/  ULOP3.LUT UR4, URZ, UR4, URZ, 0x33, !UPT ;  /* 0x00000004ff047292 */ /* 0x000fcc000f8e33ff */
[----:B------:R-:W-:-:S04]  /*1ba0*/  IMAD.U32 R2, RZ, RZ, UR4 ;  /* 0x00000004ff027e24 */ /* 0x000fc8000f8e00ff */
[----:B------:R-:W1:Y:S02]  /*1bb0*/  REDUX UR6, R2 ;  /* 0x00000000020673c4 */ /* 0x000e640000000000 */
[----:B------:R2:W-:Y:S01]  /*1bc0*/  UTCATOMSWS.AND URZ, UR4 ;  /* 0x0000000400ff79e3 */ /* 0x0005e20008000000 */
[----:B0-----:R-:W-:Y:S01]  /*1bd0*/  ISETP.EQ.U32.AND P0, PT, R0, UR5, PT ;  /* 0x0000000500007c0c */ /* 0x001fe2000bf02070 */
[----:B-1----:R-:W-:-:S12]  /*1be0*/  IMAD.U32 R0, RZ, RZ, UR6 ;  /* 0x00000006ff007e24 */ /* 0x002fd8000f8e00ff */
[----:B------:R2:W-:Y:S01]  /*1bf0*/  @P0 ATOMS.AND RZ, [UR9], R0 ;  /* 0x00000000ffff098c */ /* 0x0005e2000a800009 */
[----:B------:R-:W-:Y:S05]  /*1c00*/  BRA `(.L_x_8) ;  /* 0x0000000000147947 */ /* 0x000fea0003800000 */
.L_x_10:
[----:B------:R-:W-:-:S07]  /*1c10*/  MOV R2, 0x1c30 ;  /* 0x00001c3000027802 */ /* 0x000fce0000000f00 */
[----:B------:R-:W-:Y:S05]  /*1c20*/  CALL.REL.NOINC `($__internal_0_$__cuda_sm10x_tcgen05_guardrail_trap_col_being_dealloced_not_returned_by_alloc) ;  /* 0x0000000000207944 */ /* 0x000fea0003c00000 */
[----:B------:R-:W-:Y:S05]  /*1c30*/  BRA `(.L_x_8) ;  /* 0x0000000000087947 */ /* 0x000fea0003800000 */
.L_x_9:
[----:B------:R-:W-:-:S07]  /*1c40*/  MOV R2, 0x1c60 ;  /* 0x00001c6000027802 */ /* 0x000fce0000000f00 */
[----:B------:R-:W-:Y:S05]  /*1c50*/  CALL.REL.NOINC `($__internal_2_$__cuda_sm10x_tcgen05_guardrail_trap_unallocated_columns_being_dealloced) ;  /* 0x00000000002c7944 */ /* 0x000fea0003c00000 */
.L_x_8:
[----:B------:R-:W-:Y:S01]  /*1c60*/  NOP ;  /* 0x0000000000007918 */ /* 0x000fe20000000000 */
[----:B--2---:R-:W-:Y:S05]  /*1c70*/  EXIT ;  /* 0x000000000000794d */ /* 0x004fea0003800000 */
.L_x_7:
[----:B------:R-:W0:Y:S02]  /*1c80*/  SYNCS.PHASECHK.TRANS64.TRYWAIT P0, [UR10+0x6000], RZ ;  /* 0x006000ffff0075a7 */ /* 0x000e24000800110a */
[----:B0-----:R-:W-:Y:S05]  /*1c90*/  @!P0 BRA `(.L_x_7) ;  /* 0xfffffffc00f88947 */ /* 0x001fea000383ffff */
[----:B------:R-:W-:Y:S05]  /*1ca0*/  BRA `(.L_x_11) ;  /* 0xfffffff400bc7947 */ /* 0x000fea000383ffff */
        .weak           $__internal_0_$__cuda_sm10x_tcgen05_guardrail_trap_col_being_dealloced_not_returned_by_alloc
        .type           $__internal_0_$__cuda_sm10x_tcgen05_guardrail_trap_col_being_dealloced_not_returned_by_alloc,@function
        .size           $__internal_0_$__cuda_sm10x_tcgen05_guardrail_trap_col_being_dealloced_not_returned_by_alloc,($__internal_1_$__cuda_sm10x_tcgen05_guardrail_trap_phase_invalid_during_alloc - $__internal_0_$__cuda_sm10x_tcgen05_guardrail_trap_col_being_dealloced_not_returned_by_alloc)
$__internal_0_$__cuda_sm10x_tcgen05_guardrail_trap_col_being_dealloced_not_returned_by_alloc:
[----:B------:R-:W-:Y:S05]  /*1cb0*/  BPT.TRAP 0x1 ;  /* 0x000000040000795c */ /* 0x000fea0000300000 */
[----:B------:R-:W-:-:S04]  /*1cc0*/  IMAD.MOV.U32 R3, RZ, RZ, 0x0 ;  /* 0x00000000ff037424 */ /* 0x000fc800078e00ff */
[----:B------:R-:W-:Y:S05]  /*1cd0*/  RET.REL.NODEC R2 `(gluon_mma) ;  /* 0xffffffe002c87950 */ /* 0x000fea0003c3ffff */
        .weak           $__internal_1_$__cuda_sm10x_tcgen05_guardrail_trap_phase_invalid_during_alloc
        .type           $__internal_1_$__cuda_sm10x_tcgen05_guardrail_trap_phase_invalid_during_alloc,@function
        .size           $__internal_1_$__cuda_sm10x_tcgen05_guardrail_trap_phase_invalid_during_alloc,($__internal_2_$__cuda_sm10x_tcgen05_guardrail_trap_unallocated_columns_being_dealloced - $__internal_1_$__cuda_sm10x_tcgen05_guardrail_trap_phase_invalid_during_alloc)
$__internal_1_$__cuda_sm10x_tcgen05_guardrail_trap_phase_invalid_during_alloc:
[----:B------:R-:W-:Y:S05]  /*1ce0*/  BPT.TRAP 0x1 ;  /* 0x000000040000795c */ /* 0x000fea0000300000 */
[----:B------:R-:W-:-:S04]  /*1cf0*/  IMAD.MOV.U32 R3, RZ, RZ, 0x0 ;  /* 0x00000000ff037424 */ /* 0x000fc800078e00ff */
[----:B------:R-:W-:Y:S05]  /*1d00*/  RET.REL.NODEC R2 `(gluon_mma) ;  /* 0xffffffe002bc7950 */ /* 0x000fea0003c3ffff */
        .weak           $__internal_2_$__cuda_sm10x_tcgen05_guardrail_trap_unallocated_columns_being_dealloced
        .type           $__internal_2_$__cuda_sm10x_tcgen05_guardrail_trap_unallocated_columns_being_dealloced,@function
        .size           $__internal_2_$__cuda_sm10x_tcgen05_guardrail_trap_unallocated_columns_being_dealloced,(.L_x_15 - $__internal_2_$__cuda_sm10x_tcgen05_guardrail_trap_unallocated_columns_being_dealloced)
$__internal_2_$__cuda_sm10x_tcgen05_guardrail_trap_unallocated_columns_being_dealloced:
[----:B------:R-:W-:Y:S05]  /*1d10*/  BPT.TRAP 0x1 ;  /* 0x000000040000795c */ /* 0x000fea0000300000 */
[----:B------:R-:W-:-:S04]  /*1d20*/  IMAD.MOV.U32 R3, RZ, RZ, 0x0 ;  /* 0x00000000ff037424 */ /* 0x000fc800078e00ff */
[----:B------:R-:W-:Y:S05]  /*1d30*/  RET.REL.NODEC R2 `(gluon_mma) ;  /* 0xffffffe002b07950 */ /* 0x000fea0003c3ffff */
.L_x_12:
[----:B------:R-:W-:-:S00]  /*1d40*/  BRA `(.L_x_12) ;  /* 0xfffffffc00fc7947 */ /* 0x000fc0000383ffff */
[----:B------:R-:W-:-:S00]  /*1d50*/  NOP ;  /* 0x0000000000007918 */ /* 0x000fc00000000000 */
        /* <DEDUP_REMOVED lines=10> */
.L_x_15:


//--------------------- .nv.shared.gluon_mma      --------------------------
	.section	.nv.shared.gluon_mma,"aw",@nobits
	.sectionflags	@""
	.align	16
	.zero		1024


//--------------------- .nv.shared.reserved.0     --------------------------
	.section	.nv.shared.reserved.0,"aw",@nobits
	.align	8
	.weak		__nv_reservedSMEM_offset_0_alias
	.size		__nv_reservedSMEM_offset_0_alias, 0, 64
	.other		__nv_reservedSMEM_offset_0_alias,@"STO_CUDA_RESERVED_SHARED STV_DEFAULT"
__nv_reservedSMEM_offset_0_alias:
	.zero		0
.nv.shared.reserved.0:
	.zero		64
	.weak		__nv_reservedSMEM_allocation_phase
	.type		__nv_reservedSMEM_allocation_phase,@object
	.size		__nv_reservedSMEM_allocation_phase,(.L_0 - __nv_reservedSMEM_allocation_phase)
__nv_reservedSMEM_allocation_phase:
	.zero		1
.L_0:
	.zero		7
	.weak		__nv_reservedSMEM_devtool_atexit_pc
	.type		__nv_reservedSMEM_devtool_atexit_pc,@object
	.size		__nv_reservedSMEM_devtool_atexit_pc,(__nv_reservedSMEM_allocation_mask - __nv_reservedSMEM_devtool_atexit_pc)
__nv_reservedSMEM_devtool_atexit_pc:
	.zero		8
	.weak		__nv_reservedSMEM_allocation_mask
	.type		__nv_reservedSMEM_allocation_mask,@object
	.size		__nv_reservedSMEM_allocation_mask,(.L_2 - __nv_reservedSMEM_allocation_mask)
__nv_reservedSMEM_allocation_mask:
	.zero		4
.L_2:


//--------------------- .nv.constant0.gluon_mma   --------------------------
	.section	.nv.constant0.gluon_mma,"a",@progbits
	.sectionflags	@""
	.align	4
.nv.constant0.gluon_mma:
	.zero		936


//--------------------- SYMBOLS --------------------------

	.type		.nv.reservedSmem.offset0,@object
	.size		.nv.reservedSmem.offset0,0x4
	.type		.nv.reservedSmem.cap,@object
	.size		.nv.reservedSmem.cap,0x4
